//
// Generated by NVIDIA NVVM Compiler
//
// Compiler Build ID: CL-36424714
// Cuda compilation tools, release 13.0, V13.0.88
// Based on NVVM 20.0.0
//

.version 9.0
.target sm_100
.address_size 64

	// .globl	stddev_batch_f32
// _ZZ16stddev_batch_f32E8s_period has been demoted
// _ZZ16stddev_batch_f32E6s_warm has been demoted
// _ZZ16stddev_batch_f32E4s_nb has been demoted
// _ZZ16stddev_batch_f32E7s_inv_n has been demoted

.visible .entry stddev_batch_f32(
	.param .u64 .ptr .align 1 stddev_batch_f32_param_0,
	.param .u64 .ptr .align 1 stddev_batch_f32_param_1,
	.param .u64 .ptr .align 1 stddev_batch_f32_param_2,
	.param .u32 stddev_batch_f32_param_3,
	.param .u32 stddev_batch_f32_param_4,
	.param .u64 .ptr .align 1 stddev_batch_f32_param_5,
	.param .u64 .ptr .align 1 stddev_batch_f32_param_6,
	.param .u32 stddev_batch_f32_param_7,
	.param .u64 .ptr .align 1 stddev_batch_f32_param_8
)
{
	.reg .pred 	%p<34>;
	.reg .b32 	%r<70>;
	.reg .b32 	%f<62>;
	.reg .b64 	%rd<49>;
	.reg .b64 	%fd<76>;
	// demoted variable
	.shared .align 4 .b8 _ZZ16stddev_batch_f32E8s_period[16];
	// demoted variable
	.shared .align 4 .b8 _ZZ16stddev_batch_f32E6s_warm[16];
	// demoted variable
	.shared .align 4 .b8 _ZZ16stddev_batch_f32E4s_nb[16];
	// demoted variable
	.shared .align 8 .b8 _ZZ16stddev_batch_f32E7s_inv_n[32];
	ld.param.u64 	%rd11, [stddev_batch_f32_param_0];
	ld.param.u64 	%rd12, [stddev_batch_f32_param_1];
	ld.param.u64 	%rd13, [stddev_batch_f32_param_2];
	ld.param.u32 	%r26, [stddev_batch_f32_param_3];
	ld.param.u32 	%r27, [stddev_batch_f32_param_4];
	ld.param.u64 	%rd8, [stddev_batch_f32_param_5];
	ld.param.u64 	%rd9, [stddev_batch_f32_param_6];
	ld.param.u32 	%r28, [stddev_batch_f32_param_7];
	cvta.to.global.u64 	%rd1, %rd13;
	cvta.to.global.u64 	%rd2, %rd12;
	cvta.to.global.u64 	%rd3, %rd11;
	mov.u32 	%r29, %ctaid.y;
	shl.b32 	%r1, %r29, 2;
	mov.u32 	%r2, %tid.x;
	setp.gt.u32 	%p1, %r2, 3;
	@%p1 bra 	$L__BB0_6;
	add.s32 	%r3, %r1, %r2;
	setp.ge.s32 	%p2, %r3, %r28;
	@%p2 bra 	$L__BB0_5;
	cvta.to.global.u64 	%rd15, %rd8;
	mul.wide.u32 	%rd16, %r3, 4;
	add.s64 	%rd17, %rd15, %rd16;
	ld.global.nc.u32 	%r4, [%rd17];
	shl.b32 	%r42, %r2, 2;
	mov.u32 	%r43, _ZZ16stddev_batch_f32E8s_period;
	add.s32 	%r44, %r43, %r42;
	st.shared.u32 	[%r44], %r4;
	add.s32 	%r45, %r27, %r4;
	add.s32 	%r46, %r45, -1;
	mov.u32 	%r47, _ZZ16stddev_batch_f32E6s_warm;
	add.s32 	%r48, %r47, %r42;
	st.shared.u32 	[%r48], %r46;
	cvta.to.global.u64 	%rd18, %rd9;
	add.s64 	%rd19, %rd18, %rd16;
	ld.global.nc.f32 	%f17, [%rd19];
	mov.u32 	%r49, _ZZ16stddev_batch_f32E4s_nb;
	add.s32 	%r50, %r49, %r42;
	st.shared.f32 	[%r50], %f17;
	setp.lt.s32 	%p3, %r4, 1;
	mov.f64 	%fd75, 0d0000000000000000;
	@%p3 bra 	$L__BB0_4;
	cvt.rn.f64.u32 	%fd14, %r4;
	rcp.rn.f64 	%fd75, %fd14;
$L__BB0_4:
	shl.b32 	%r51, %r2, 3;
	mov.u32 	%r52, _ZZ16stddev_batch_f32E7s_inv_n;
	add.s32 	%r53, %r52, %r51;
	st.shared.f64 	[%r53], %fd75;
	bra.uni 	$L__BB0_6;
$L__BB0_5:
	shl.b32 	%r30, %r2, 2;
	mov.u32 	%r31, _ZZ16stddev_batch_f32E8s_period;
	add.s32 	%r32, %r31, %r30;
	mov.b32 	%r33, 0;
	st.shared.u32 	[%r32], %r33;
	mov.u32 	%r34, _ZZ16stddev_batch_f32E6s_warm;
	add.s32 	%r35, %r34, %r30;
	mov.b32 	%r36, 2147483647;
	st.shared.u32 	[%r35], %r36;
	mov.u32 	%r37, _ZZ16stddev_batch_f32E4s_nb;
	add.s32 	%r38, %r37, %r30;
	st.shared.u32 	[%r38], %r33;
	shl.b32 	%r39, %r2, 3;
	mov.u32 	%r40, _ZZ16stddev_batch_f32E7s_inv_n;
	add.s32 	%r41, %r40, %r39;
	mov.b64 	%rd14, 0;
	st.shared.u64 	[%r41], %rd14;
$L__BB0_6:
	bar.sync 	0;
	mov.u32 	%r54, %ctaid.x;
	mov.u32 	%r5, %ntid.x;
	mad.lo.s32 	%r69, %r54, %r5, %r2;
	setp.ge.s32 	%p4, %r69, %r26;
	@%p4 bra 	$L__BB0_42;
	max.s32 	%r55, %r28, %r1;
	sub.s32 	%r7, %r55, %r1;
	ld.shared.u32 	%r8, [_ZZ16stddev_batch_f32E8s_period];
	ld.shared.u32 	%r9, [_ZZ16stddev_batch_f32E6s_warm];
	ld.shared.f32 	%f1, [_ZZ16stddev_batch_f32E4s_nb];
	ld.shared.f64 	%fd3, [_ZZ16stddev_batch_f32E7s_inv_n];
	mul.lo.s32 	%r10, %r1, %r26;
	ld.shared.u32 	%r11, [_ZZ16stddev_batch_f32E8s_period+4];
	ld.shared.u32 	%r12, [_ZZ16stddev_batch_f32E6s_warm+4];
	ld.shared.f32 	%f2, [_ZZ16stddev_batch_f32E4s_nb+4];
	ld.shared.f64 	%fd4, [_ZZ16stddev_batch_f32E7s_inv_n+8];
	ld.shared.u32 	%r13, [_ZZ16stddev_batch_f32E8s_period+8];
	ld.shared.u32 	%r14, [_ZZ16stddev_batch_f32E6s_warm+8];
	ld.shared.f32 	%f3, [_ZZ16stddev_batch_f32E4s_nb+8];
	ld.shared.f64 	%fd5, [_ZZ16stddev_batch_f32E7s_inv_n+16];
	ld.shared.u32 	%r15, [_ZZ16stddev_batch_f32E8s_period+12];
	ld.shared.u32 	%r16, [_ZZ16stddev_batch_f32E6s_warm+12];
	ld.shared.f32 	%f4, [_ZZ16stddev_batch_f32E4s_nb+12];
	ld.shared.f64 	%fd6, [_ZZ16stddev_batch_f32E7s_inv_n+24];
	mov.u32 	%r56, %nctaid.x;
	mul.lo.s32 	%r17, %r56, %r5;
	mul.wide.s32 	%rd5, %r26, 4;
$L__BB0_8:
	setp.eq.s32 	%p5, %r7, 0;
	add.s32 	%r19, %r69, 1;
	mul.wide.s32 	%rd20, %r69, 8;
	add.s64 	%rd21, %rd3, %rd20;
	ld.global.nc.v2.f32 	{%f18, %f19}, [%rd21+8];
	add.s64 	%rd22, %rd2, %rd20;
	ld.global.nc.v2.f32 	{%f20, %f21}, [%rd22+8];
	mul.wide.s32 	%rd23, %r69, 4;
	add.s64 	%rd24, %rd1, %rd23;
	ld.global.nc.u32 	%r20, [%rd24+4];
	cvt.f64.f32 	%fd15, %f18;
	cvt.f64.f32 	%fd16, %f19;
	add.f64 	%fd7, %fd15, %fd16;
	cvt.f64.f32 	%fd17, %f20;
	cvt.f64.f32 	%fd18, %f21;
	add.f64 	%fd8, %fd17, %fd18;
	mov.f32 	%f58, 0f7FFFFFFF;
	@%p5 bra 	$L__BB0_41;
	setp.lt.s32 	%p6, %r8, 1;
	@%p6 bra 	$L__BB0_16;
	setp.neu.f32 	%p7, %f1, 0f00000000;
	@%p7 bra 	$L__BB0_12;
	setp.lt.s32 	%p11, %r69, %r9;
	selp.f32 	%f58, 0f7FFFFFFF, 0f00000000, %p11;
	bra.uni 	$L__BB0_16;
$L__BB0_12:
	setp.lt.s32 	%p8, %r69, %r9;
	@%p8 bra 	$L__BB0_16;
	sub.s32 	%r57, %r19, %r8;
	max.s32 	%r21, %r57, 0;
	mul.wide.u32 	%rd25, %r21, 4;
	add.s64 	%rd26, %rd1, %rd25;
	ld.global.nc.u32 	%r58, [%rd26];
	setp.ne.s32 	%p9, %r20, %r58;
	@%p9 bra 	$L__BB0_16;
	mul.wide.u32 	%rd27, %r21, 8;
	add.s64 	%rd28, %rd3, %rd27;
	ld.global.nc.v2.f32 	{%f26, %f27}, [%rd28];
	add.s64 	%rd29, %rd2, %rd27;
	ld.global.nc.v2.f32 	{%f28, %f29}, [%rd29];
	cvt.f64.f32 	%fd19, %f26;
	cvt.f64.f32 	%fd20, %f27;
	add.f64 	%fd21, %fd19, %fd20;
	sub.f64 	%fd22, %fd7, %fd21;
	cvt.f64.f32 	%fd23, %f28;
	cvt.f64.f32 	%fd24, %f29;
	add.f64 	%fd25, %fd23, %fd24;
	sub.f64 	%fd26, %fd8, %fd25;
	mul.f64 	%fd27, %fd3, %fd22;
	mul.f64 	%fd28, %fd3, %fd26;
	mul.f64 	%fd29, %fd27, %fd27;
	sub.f64 	%fd9, %fd28, %fd29;
	setp.leu.f64 	%p10, %fd9, 0d0000000000000000;
	mov.f32 	%f58, 0f00000000;
	@%p10 bra 	$L__BB0_16;
	sqrt.rn.f64 	%fd30, %fd9;
	cvt.f64.f32 	%fd31, %f1;
	mul.f64 	%fd32, %fd30, %fd31;
	cvt.rn.f32.f64 	%f58, %fd32;
$L__BB0_16:
	ld.param.u64 	%rd48, [stddev_batch_f32_param_8];
	setp.eq.s32 	%p12, %r7, 1;
	add.s32 	%r59, %r10, %r69;
	cvta.to.global.u64 	%rd30, %rd48;
	mul.wide.s32 	%rd31, %r59, 4;
	add.s64 	%rd4, %rd30, %rd31;
	st.global.f32 	[%rd4], %f58;
	mov.f32 	%f59, 0f7FFFFFFF;
	@%p12 bra 	$L__BB0_41;
	setp.lt.s32 	%p13, %r11, 1;
	@%p13 bra 	$L__BB0_24;
	setp.eq.f32 	%p14, %f2, 0f00000000;
	@%p14 bra 	$L__BB0_23;
	setp.lt.s32 	%p15, %r69, %r12;
	@%p15 bra 	$L__BB0_24;
	sub.s32 	%r60, %r69, %r11;
	add.s32 	%r61, %r60, 1;
	max.s32 	%r22, %r61, 0;
	mul.wide.u32 	%rd32, %r22, 4;
	add.s64 	%rd33, %rd1, %rd32;
	ld.global.nc.u32 	%r62, [%rd33];
	setp.ne.s32 	%p16, %r20, %r62;
	@%p16 bra 	$L__BB0_24;
	mul.wide.u32 	%rd34, %r22, 8;
	add.s64 	%rd35, %rd3, %rd34;
	ld.global.nc.v2.f32 	{%f34, %f35}, [%rd35];
	add.s64 	%rd36, %rd2, %rd34;
	ld.global.nc.v2.f32 	{%f36, %f37}, [%rd36];
	cvt.f64.f32 	%fd33, %f34;
	cvt.f64.f32 	%fd34, %f35;
	add.f64 	%fd35, %fd33, %fd34;
	sub.f64 	%fd36, %fd7, %fd35;
	cvt.f64.f32 	%fd37, %f36;
	cvt.f64.f32 	%fd38, %f37;
	add.f64 	%fd39, %fd37, %fd38;
	sub.f64 	%fd40, %fd8, %fd39;
	mul.f64 	%fd41, %fd4, %fd36;
	mul.f64 	%fd42, %fd4, %fd40;
	mul.f64 	%fd43, %fd41, %fd41;
	sub.f64 	%fd10, %fd42, %fd43;
	setp.leu.f64 	%p17, %fd10, 0d0000000000000000;
	mov.f32 	%f59, 0f00000000;
	@%p17 bra 	$L__BB0_24;
	sqrt.rn.f64 	%fd44, %fd10;
	cvt.f64.f32 	%fd45, %f2;
	mul.f64 	%fd46, %fd44, %fd45;
	cvt.rn.f32.f64 	%f59, %fd46;
	bra.uni 	$L__BB0_24;
$L__BB0_23:
	setp.lt.s32 	%p18, %r69, %r12;
	selp.f32 	%f59, 0f7FFFFFFF, 0f00000000, %p18;
$L__BB0_24:
	setp.eq.s32 	%p19, %r7, 2;
	add.s64 	%rd6, %rd4, %rd5;
	st.global.f32 	[%rd6], %f59;
	mov.f32 	%f60, 0f7FFFFFFF;
	@%p19 bra 	$L__BB0_41;
	setp.lt.s32 	%p20, %r13, 1;
	@%p20 bra 	$L__BB0_32;
	setp.eq.f32 	%p21, %f3, 0f00000000;
	@%p21 bra 	$L__BB0_31;
	setp.lt.s32 	%p22, %r69, %r14;
	@%p22 bra 	$L__BB0_32;
	sub.s32 	%r63, %r69, %r13;
	add.s32 	%r64, %r63, 1;
	max.s32 	%r23, %r64, 0;
	mul.wide.u32 	%rd37, %r23, 4;
	add.s64 	%rd38, %rd1, %rd37;
	ld.global.nc.u32 	%r65, [%rd38];
	setp.ne.s32 	%p23, %r20, %r65;
	@%p23 bra 	$L__BB0_32;
	mul.wide.u32 	%rd39, %r23, 8;
	add.s64 	%rd40, %rd3, %rd39;
	ld.global.nc.v2.f32 	{%f42, %f43}, [%rd40];
	add.s64 	%rd41, %rd2, %rd39;
	ld.global.nc.v2.f32 	{%f44, %f45}, [%rd41];
	cvt.f64.f32 	%fd47, %f42;
	cvt.f64.f32 	%fd48, %f43;
	add.f64 	%fd49, %fd47, %fd48;
	sub.f64 	%fd50, %fd7, %fd49;
	cvt.f64.f32 	%fd51, %f44;
	cvt.f64.f32 	%fd52, %f45;
	add.f64 	%fd53, %fd51, %fd52;
	sub.f64 	%fd54, %fd8, %fd53;
	mul.f64 	%fd55, %fd5, %fd50;
	mul.f64 	%fd56, %fd5, %fd54;
	mul.f64 	%fd57, %fd55, %fd55;
	sub.f64 	%fd11, %fd56, %fd57;
	setp.leu.f64 	%p24, %fd11, 0d0000000000000000;
	mov.f32 	%f60, 0f00000000;
	@%p24 bra 	$L__BB0_32;
	sqrt.rn.f64 	%fd58, %fd11;
	cvt.f64.f32 	%fd59, %f3;
	mul.f64 	%fd60, %fd58, %fd59;
	cvt.rn.f32.f64 	%f60, %fd60;
	bra.uni 	$L__BB0_32;
$L__BB0_31:
	setp.lt.s32 	%p25, %r69, %r14;
	selp.f32 	%f60, 0f7FFFFFFF, 0f00000000, %p25;
$L__BB0_32:
	setp.eq.s32 	%p26, %r7, 3;
	add.s64 	%rd7, %rd6, %rd5;
	st.global.f32 	[%rd7], %f60;
	mov.f32 	%f61, 0f7FFFFFFF;
	@%p26 bra 	$L__BB0_41;
	setp.lt.s32 	%p27, %r15, 1;
	@%p27 bra 	$L__BB0_40;
	setp.eq.f32 	%p28, %f4, 0f00000000;
	@%p28 bra 	$L__BB0_39;
	setp.lt.s32 	%p29, %r69, %r16;
	@%p29 bra 	$L__BB0_40;
	sub.s32 	%r66, %r69, %r15;
	add.s32 	%r67, %r66, 1;
	max.s32 	%r24, %r67, 0;
	mul.wide.u32 	%rd42, %r24, 4;
	add.s64 	%rd43, %rd1, %rd42;
	ld.global.nc.u32 	%r68, [%rd43];
	setp.ne.s32 	%p30, %r20, %r68;
	@%p30 bra 	$L__BB0_40;
	mul.wide.u32 	%rd44, %r24, 8;
	add.s64 	%rd45, %rd3, %rd44;
	ld.global.nc.v2.f32 	{%f50, %f51}, [%rd45];
	add.s64 	%rd46, %rd2, %rd44;
	ld.global.nc.v2.f32 	{%f52, %f53}, [%rd46];
	cvt.f64.f32 	%fd61, %f50;
	cvt.f64.f32 	%fd62, %f51;
	add.f64 	%fd63, %fd61, %fd62;
	sub.f64 	%fd64, %fd7, %fd63;
	cvt.f64.f32 	%fd65, %f52;
	cvt.f64.f32 	%fd66, %f53;
	add.f64 	%fd67, %fd65, %fd66;
	sub.f64 	%fd68, %fd8, %fd67;
	mul.f64 	%fd69, %fd6, %fd64;
	mul.f64 	%fd70, %fd6, %fd68;
	mul.f64 	%fd71, %fd69, %fd69;
	sub.f64 	%fd12, %fd70, %fd71;
	setp.leu.f64 	%p31, %fd12, 0d0000000000000000;
	mov.f32 	%f61, 0f00000000;
	@%p31 bra 	$L__BB0_40;
	sqrt.rn.f64 	%fd72, %fd12;
	cvt.f64.f32 	%fd73, %f4;
	mul.f64 	%fd74, %fd72, %fd73;
	cvt.rn.f32.f64 	%f61, %fd74;
	bra.uni 	$L__BB0_40;
$L__BB0_39:
	setp.lt.s32 	%p32, %r69, %r16;
	selp.f32 	%f61, 0f7FFFFFFF, 0f00000000, %p32;
$L__BB0_40:
	add.s64 	%rd47, %rd7, %rd5;
	st.global.f32 	[%rd47], %f61;
$L__BB0_41:
	add.s32 	%r69, %r69, %r17;
	setp.lt.s32 	%p33, %r69, %r26;
	@%p33 bra 	$L__BB0_8;
$L__BB0_42:
	ret;

}
	// .globl	stddev_many_series_one_param_f32
.visible .entry stddev_many_series_one_param_f32(
	.param .u64 .ptr .align 1 stddev_many_series_one_param_f32_param_0,
	.param .u64 .ptr .align 1 stddev_many_series_one_param_f32_param_1,
	.param .u32 stddev_many_series_one_param_f32_param_2,
	.param .f32 stddev_many_series_one_param_f32_param_3,
	.param .u32 stddev_many_series_one_param_f32_param_4,
	.param .u32 stddev_many_series_one_param_f32_param_5,
	.param .u64 .ptr .align 1 stddev_many_series_one_param_f32_param_6
)
{
	.reg .pred 	%p<67>;
	.reg .b32 	%r<200>;
	.reg .b32 	%f<85>;
	.reg .b64 	%rd<65>;
	.reg .b64 	%fd<266>;

	ld.param.u64 	%rd21, [stddev_many_series_one_param_f32_param_0];
	ld.param.u64 	%rd20, [stddev_many_series_one_param_f32_param_1];
	ld.param.u32 	%r115, [stddev_many_series_one_param_f32_param_2];
	ld.param.f32 	%f36, [stddev_many_series_one_param_f32_param_3];
	ld.param.u32 	%r116, [stddev_many_series_one_param_f32_param_4];
	ld.param.u32 	%r117, [stddev_many_series_one_param_f32_param_5];
	ld.param.u64 	%rd22, [stddev_many_series_one_param_f32_param_6];
	cvta.to.global.u64 	%rd1, %rd21;
	cvta.to.global.u64 	%rd2, %rd22;
	mov.u32 	%r1, %ctaid.x;
	setp.ge.s32 	%p1, %r1, %r116;
	setp.lt.s32 	%p2, %r115, 1;
	or.pred  	%p3, %p2, %p1;
	@%p3 bra 	$L__BB1_112;
	mov.u32 	%r2, %tid.x;
	setp.ge.s32 	%p4, %r2, %r117;
	@%p4 bra 	$L__BB1_4;
	mov.u32 	%r3, %ntid.x;
	mov.u32 	%r147, %r2;
$L__BB1_3:
	mad.lo.s32 	%r118, %r147, %r116, %r1;
	mul.wide.s32 	%rd23, %r118, 4;
	add.s64 	%rd24, %rd2, %rd23;
	mov.b32 	%r119, 2147483647;
	st.global.u32 	[%rd24], %r119;
	add.s32 	%r147, %r147, %r3;
	setp.lt.s32 	%p5, %r147, %r117;
	@%p5 bra 	$L__BB1_3;
$L__BB1_4:
	bar.sync 	0;
	setp.ne.s32 	%p6, %r2, 0;
	@%p6 bra 	$L__BB1_112;
	cvta.to.global.u64 	%rd25, %rd20;
	mul.wide.u32 	%rd26, %r1, 4;
	add.s64 	%rd27, %rd25, %rd26;
	ld.global.nc.u32 	%r6, [%rd27];
	setp.lt.s32 	%p7, %r6, 0;
	setp.ge.s32 	%p8, %r6, %r117;
	or.pred  	%p9, %p7, %p8;
	@%p9 bra 	$L__BB1_112;
	add.s32 	%r183, %r6, %r115;
	cvt.rn.f64.u32 	%fd125, %r115;
	rcp.rn.f64 	%fd1, %fd125;
	min.s32 	%r122, %r183, %r117;
	add.s32 	%r123, %r6, 1;
	max.s32 	%r124, %r122, %r123;
	sub.s32 	%r8, %r124, %r6;
	sub.s32 	%r125, %r6, %r124;
	setp.gt.u32 	%p10, %r125, -8;
	mov.f64 	%fd196, 0d0000000000000000;
	mov.b32 	%r151, 0;
	mov.u32 	%r161, %r6;
	mov.f64 	%fd197, %fd196;
	@%p10 bra 	$L__BB1_33;
	mad.lo.s32 	%r149, %r6, %r116, %r1;
	and.b32  	%r127, %r8, -8;
	neg.s32 	%r148, %r127;
	mov.f64 	%fd196, 0d0000000000000000;
	mov.b32 	%r151, 0;
	mul.wide.s32 	%rd4, %r116, 4;
	mov.u32 	%r161, %r6;
$L__BB1_8:
	.pragma "nounroll";
	mul.wide.s32 	%rd28, %r149, 4;
	add.s64 	%rd3, %rd1, %rd28;
	ld.global.nc.f32 	%f1, [%rd3];
	abs.f32 	%f37, %f1;
	setp.num.f32 	%p11, %f37, %f37;
	@%p11 bra 	$L__BB1_10;
	add.s32 	%r151, %r151, 1;
	bra.uni 	$L__BB1_11;
$L__BB1_10:
	cvt.f64.f32 	%fd127, %f1;
	add.f64 	%fd197, %fd197, %fd127;
	fma.rn.f64 	%fd196, %fd127, %fd127, %fd196;
$L__BB1_11:
	add.s64 	%rd5, %rd3, %rd4;
	ld.global.nc.f32 	%f2, [%rd5];
	abs.f32 	%f38, %f2;
	setp.num.f32 	%p12, %f38, %f38;
	@%p12 bra 	$L__BB1_13;
	add.s32 	%r151, %r151, 1;
	bra.uni 	$L__BB1_14;
$L__BB1_13:
	cvt.f64.f32 	%fd128, %f2;
	add.f64 	%fd197, %fd197, %fd128;
	fma.rn.f64 	%fd196, %fd128, %fd128, %fd196;
$L__BB1_14:
	add.s64 	%rd6, %rd5, %rd4;
	ld.global.nc.f32 	%f3, [%rd6];
	abs.f32 	%f39, %f3;
	setp.num.f32 	%p13, %f39, %f39;
	@%p13 bra 	$L__BB1_16;
	add.s32 	%r151, %r151, 1;
	bra.uni 	$L__BB1_17;
$L__BB1_16:
	cvt.f64.f32 	%fd129, %f3;
	add.f64 	%fd197, %fd197, %fd129;
	fma.rn.f64 	%fd196, %fd129, %fd129, %fd196;
$L__BB1_17:
	add.s64 	%rd7, %rd6, %rd4;
	ld.global.nc.f32 	%f4, [%rd7];
	abs.f32 	%f40, %f4;
	setp.num.f32 	%p14, %f40, %f40;
	@%p14 bra 	$L__BB1_19;
	add.s32 	%r151, %r151, 1;
	bra.uni 	$L__BB1_20;
$L__BB1_19:
	cvt.f64.f32 	%fd130, %f4;
	add.f64 	%fd197, %fd197, %fd130;
	fma.rn.f64 	%fd196, %fd130, %fd130, %fd196;
$L__BB1_20:
	add.s64 	%rd8, %rd7, %rd4;
	ld.global.nc.f32 	%f5, [%rd8];
	abs.f32 	%f41, %f5;
	setp.num.f32 	%p15, %f41, %f41;
	@%p15 bra 	$L__BB1_22;
	add.s32 	%r151, %r151, 1;
	bra.uni 	$L__BB1_23;
$L__BB1_22:
	cvt.f64.f32 	%fd131, %f5;
	add.f64 	%fd197, %fd197, %fd131;
	fma.rn.f64 	%fd196, %fd131, %fd131, %fd196;
$L__BB1_23:
	add.s64 	%rd9, %rd8, %rd4;
	ld.global.nc.f32 	%f6, [%rd9];
	abs.f32 	%f42, %f6;
	setp.num.f32 	%p16, %f42, %f42;
	@%p16 bra 	$L__BB1_25;
	add.s32 	%r151, %r151, 1;
	bra.uni 	$L__BB1_26;
$L__BB1_25:
	cvt.f64.f32 	%fd132, %f6;
	add.f64 	%fd197, %fd197, %fd132;
	fma.rn.f64 	%fd196, %fd132, %fd132, %fd196;
$L__BB1_26:
	add.s64 	%rd10, %rd9, %rd4;
	ld.global.nc.f32 	%f7, [%rd10];
	abs.f32 	%f43, %f7;
	setp.num.f32 	%p17, %f43, %f43;
	@%p17 bra 	$L__BB1_28;
	add.s32 	%r151, %r151, 1;
	bra.uni 	$L__BB1_29;
$L__BB1_28:
	cvt.f64.f32 	%fd133, %f7;
	add.f64 	%fd197, %fd197, %fd133;
	fma.rn.f64 	%fd196, %fd133, %fd133, %fd196;
$L__BB1_29:
	add.s64 	%rd29, %rd10, %rd4;
	ld.global.nc.f32 	%f8, [%rd29];
	abs.f32 	%f44, %f8;
	setp.num.f32 	%p18, %f44, %f44;
	@%p18 bra 	$L__BB1_31;
	add.s32 	%r151, %r151, 1;
	bra.uni 	$L__BB1_32;
$L__BB1_31:
	cvt.f64.f32 	%fd134, %f8;
	add.f64 	%fd197, %fd197, %fd134;
	fma.rn.f64 	%fd196, %fd134, %fd134, %fd196;
$L__BB1_32:
	add.s32 	%r161, %r161, 8;
	shl.b32 	%r128, %r116, 3;
	add.s32 	%r149, %r149, %r128;
	add.s32 	%r148, %r148, 8;
	setp.ne.s32 	%p19, %r148, 0;
	@%p19 bra 	$L__BB1_8;
$L__BB1_33:
	and.b32  	%r37, %r8, 7;
	setp.eq.s32 	%p20, %r37, 0;
	@%p20 bra 	$L__BB1_61;
	and.b32  	%r38, %r8, 3;
	setp.lt.u32 	%p21, %r37, 4;
	@%p21 bra 	$L__BB1_48;
	mad.lo.s32 	%r130, %r161, %r116, %r1;
	mul.wide.s32 	%rd30, %r130, 4;
	add.s64 	%rd11, %rd1, %rd30;
	ld.global.nc.f32 	%f9, [%rd11];
	abs.f32 	%f45, %f9;
	setp.num.f32 	%p22, %f45, %f45;
	@%p22 bra 	$L__BB1_37;
	add.s32 	%r151, %r151, 1;
	bra.uni 	$L__BB1_38;
$L__BB1_37:
	cvt.f64.f32 	%fd136, %f9;
	add.f64 	%fd197, %fd197, %fd136;
	fma.rn.f64 	%fd196, %fd136, %fd136, %fd196;
$L__BB1_38:
	mul.wide.s32 	%rd12, %r116, 4;
	add.s64 	%rd13, %rd11, %rd12;
	ld.global.nc.f32 	%f10, [%rd13];
	abs.f32 	%f46, %f10;
	setp.num.f32 	%p23, %f46, %f46;
	@%p23 bra 	$L__BB1_40;
	add.s32 	%r151, %r151, 1;
	bra.uni 	$L__BB1_41;
$L__BB1_40:
	cvt.f64.f32 	%fd137, %f10;
	add.f64 	%fd197, %fd197, %fd137;
	fma.rn.f64 	%fd196, %fd137, %fd137, %fd196;
$L__BB1_41:
	add.s64 	%rd14, %rd13, %rd12;
	ld.global.nc.f32 	%f11, [%rd14];
	abs.f32 	%f47, %f11;
	setp.num.f32 	%p24, %f47, %f47;
	@%p24 bra 	$L__BB1_43;
	add.s32 	%r151, %r151, 1;
	bra.uni 	$L__BB1_44;
$L__BB1_43:
	cvt.f64.f32 	%fd138, %f11;
	add.f64 	%fd197, %fd197, %fd138;
	fma.rn.f64 	%fd196, %fd138, %fd138, %fd196;
$L__BB1_44:
	add.s64 	%rd31, %rd14, %rd12;
	ld.global.nc.f32 	%f12, [%rd31];
	abs.f32 	%f48, %f12;
	setp.num.f32 	%p25, %f48, %f48;
	@%p25 bra 	$L__BB1_46;
	add.s32 	%r151, %r151, 1;
	bra.uni 	$L__BB1_47;
$L__BB1_46:
	cvt.f64.f32 	%fd139, %f12;
	add.f64 	%fd197, %fd197, %fd139;
	fma.rn.f64 	%fd196, %fd139, %fd139, %fd196;
$L__BB1_47:
	add.s32 	%r161, %r161, 4;
$L__BB1_48:
	setp.eq.s32 	%p26, %r38, 0;
	@%p26 bra 	$L__BB1_61;
	setp.eq.s32 	%p27, %r38, 1;
	@%p27 bra 	$L__BB1_57;
	mad.lo.s32 	%r132, %r161, %r116, %r1;
	mul.wide.s32 	%rd32, %r132, 4;
	add.s64 	%rd15, %rd1, %rd32;
	ld.global.nc.f32 	%f13, [%rd15];
	abs.f32 	%f49, %f13;
	setp.num.f32 	%p28, %f49, %f49;
	@%p28 bra 	$L__BB1_52;
	add.s32 	%r151, %r151, 1;
	bra.uni 	$L__BB1_53;
$L__BB1_52:
	cvt.f64.f32 	%fd141, %f13;
	add.f64 	%fd197, %fd197, %fd141;
	fma.rn.f64 	%fd196, %fd141, %fd141, %fd196;
$L__BB1_53:
	mul.wide.s32 	%rd33, %r116, 4;
	add.s64 	%rd34, %rd15, %rd33;
	ld.global.nc.f32 	%f14, [%rd34];
	abs.f32 	%f50, %f14;
	setp.num.f32 	%p29, %f50, %f50;
	@%p29 bra 	$L__BB1_55;
	add.s32 	%r151, %r151, 1;
	bra.uni 	$L__BB1_56;
$L__BB1_55:
	cvt.f64.f32 	%fd142, %f14;
	add.f64 	%fd197, %fd197, %fd142;
	fma.rn.f64 	%fd196, %fd142, %fd142, %fd196;
$L__BB1_56:
	add.s32 	%r161, %r161, 2;
$L__BB1_57:
	and.b32  	%r133, %r8, 1;
	setp.eq.b32 	%p30, %r133, 1;
	not.pred 	%p31, %p30;
	@%p31 bra 	$L__BB1_61;
	mad.lo.s32 	%r134, %r161, %r116, %r1;
	mul.wide.s32 	%rd35, %r134, 4;
	add.s64 	%rd36, %rd1, %rd35;
	ld.global.nc.f32 	%f15, [%rd36];
	abs.f32 	%f51, %f15;
	setp.num.f32 	%p32, %f51, %f51;
	@%p32 bra 	$L__BB1_60;
	add.s32 	%r151, %r151, 1;
	bra.uni 	$L__BB1_61;
$L__BB1_60:
	cvt.f64.f32 	%fd143, %f15;
	add.f64 	%fd197, %fd197, %fd143;
	fma.rn.f64 	%fd196, %fd143, %fd143, %fd196;
$L__BB1_61:
	setp.lt.s32 	%p33, %r117, %r183;
	@%p33 bra 	$L__BB1_65;
	add.s32 	%r61, %r183, -1;
	setp.ne.s32 	%p34, %r151, 0;
	@%p34 bra 	$L__BB1_64;
	mul.f64 	%fd144, %fd1, %fd197;
	mul.f64 	%fd145, %fd1, %fd196;
	mul.f64 	%fd146, %fd144, %fd144;
	sub.f64 	%fd147, %fd145, %fd146;
	setp.gt.f64 	%p35, %fd147, 0d0000000000000000;
	setp.neu.f32 	%p36, %f36, 0f00000000;
	sqrt.rn.f64 	%fd148, %fd147;
	cvt.f64.f32 	%fd149, %f36;
	mul.f64 	%fd150, %fd148, %fd149;
	cvt.rn.f32.f64 	%f52, %fd150;
	selp.f32 	%f53, %f52, 0f00000000, %p35;
	selp.f32 	%f54, %f53, 0f00000000, %p36;
	mad.lo.s32 	%r137, %r61, %r116, %r1;
	mul.wide.u32 	%rd39, %r137, 4;
	add.s64 	%rd40, %rd2, %rd39;
	st.global.f32 	[%rd40], %f54;
	bra.uni 	$L__BB1_65;
$L__BB1_64:
	mad.lo.s32 	%r135, %r61, %r116, %r1;
	mul.wide.u32 	%rd37, %r135, 4;
	add.s64 	%rd38, %rd2, %rd37;
	mov.b32 	%r136, 2147483647;
	st.global.u32 	[%rd38], %r136;
$L__BB1_65:
	setp.le.s32 	%p37, %r117, %r183;
	@%p37 bra 	$L__BB1_112;
	cvt.f64.f32 	%fd76, %f36;
	sub.s32 	%r138, %r117, %r183;
	and.b32  	%r62, %r138, 3;
	setp.eq.s32 	%p38, %r62, 0;
	@%p38 bra 	$L__BB1_77;
	mad.lo.s32 	%r178, %r116, %r183, %r1;
	mad.lo.s32 	%r177, %r6, %r116, %r1;
	neg.s32 	%r176, %r62;
$L__BB1_68:
	.pragma "nounroll";
	mul.wide.s32 	%rd41, %r177, 4;
	add.s64 	%rd42, %rd1, %rd41;
	ld.global.nc.f32 	%f16, [%rd42];
	mul.wide.u32 	%rd43, %r178, 4;
	add.s64 	%rd44, %rd1, %rd43;
	ld.global.nc.f32 	%f17, [%rd44];
	abs.f32 	%f55, %f16;
	setp.num.f32 	%p39, %f55, %f55;
	@%p39 bra 	$L__BB1_70;
	add.s32 	%r151, %r151, -1;
	bra.uni 	$L__BB1_71;
$L__BB1_70:
	cvt.f64.f32 	%fd151, %f16;
	sub.f64 	%fd197, %fd197, %fd151;
	mul.f64 	%fd152, %fd151, %fd151;
	sub.f64 	%fd196, %fd196, %fd152;
$L__BB1_71:
	abs.f32 	%f56, %f17;
	setp.num.f32 	%p40, %f56, %f56;
	@%p40 bra 	$L__BB1_73;
	add.s32 	%r151, %r151, 1;
	bra.uni 	$L__BB1_74;
$L__BB1_73:
	cvt.f64.f32 	%fd153, %f17;
	add.f64 	%fd197, %fd197, %fd153;
	fma.rn.f64 	%fd196, %fd153, %fd153, %fd196;
$L__BB1_74:
	setp.ne.s32 	%p41, %r151, 0;
	mov.f32 	%f80, 0f7FFFFFFF;
	@%p41 bra 	$L__BB1_76;
	setp.neu.f32 	%p42, %f36, 0f00000000;
	mul.f64 	%fd154, %fd1, %fd197;
	mul.f64 	%fd155, %fd1, %fd196;
	mul.f64 	%fd156, %fd154, %fd154;
	sub.f64 	%fd157, %fd155, %fd156;
	setp.gt.f64 	%p43, %fd157, 0d0000000000000000;
	sqrt.rn.f64 	%fd158, %fd157;
	mul.f64 	%fd159, %fd158, %fd76;
	cvt.rn.f32.f64 	%f58, %fd159;
	selp.f32 	%f59, %f58, 0f00000000, %p43;
	selp.f32 	%f80, %f59, 0f00000000, %p42;
$L__BB1_76:
	add.s64 	%rd46, %rd2, %rd43;
	st.global.f32 	[%rd46], %f80;
	add.s32 	%r183, %r183, 1;
	add.s32 	%r178, %r178, %r116;
	add.s32 	%r177, %r177, %r116;
	add.s32 	%r176, %r176, 1;
	setp.ne.s32 	%p44, %r176, 0;
	@%p44 bra 	$L__BB1_68;
$L__BB1_77:
	sub.s32 	%r139, %r6, %r117;
	add.s32 	%r140, %r139, %r115;
	setp.gt.u32 	%p45, %r140, -4;
	@%p45 bra 	$L__BB1_112;
	mul.lo.s32 	%r141, %r183, %r116;
	add.s32 	%r142, %r141, %r116;
	add.s32 	%r189, %r1, %r142;
	add.s32 	%r143, %r183, 2;
	mad.lo.s32 	%r188, %r116, %r143, %r1;
	add.s32 	%r144, %r183, 3;
	mad.lo.s32 	%r187, %r116, %r144, %r1;
	add.s32 	%r186, %r1, %r141;
	sub.s32 	%r145, %r183, %r115;
	mad.lo.s32 	%r185, %r116, %r145, %r1;
	mul.wide.s32 	%rd17, %r116, 4;
$L__BB1_79:
	mul.wide.s32 	%rd47, %r185, 4;
	add.s64 	%rd16, %rd1, %rd47;
	ld.global.nc.f32 	%f20, [%rd16];
	mul.wide.u32 	%rd48, %r186, 4;
	add.s64 	%rd49, %rd1, %rd48;
	ld.global.nc.f32 	%f21, [%rd49];
	abs.f32 	%f60, %f20;
	setp.nan.f32 	%p46, %f60, %f60;
	@%p46 bra 	$L__BB1_81;
	cvt.f64.f32 	%fd160, %f20;
	sub.f64 	%fd197, %fd197, %fd160;
	mul.f64 	%fd161, %fd160, %fd160;
	sub.f64 	%fd196, %fd196, %fd161;
	bra.uni 	$L__BB1_82;
$L__BB1_81:
	add.s32 	%r151, %r151, -1;
$L__BB1_82:
	abs.f32 	%f61, %f21;
	setp.nan.f32 	%p47, %f61, %f61;
	@%p47 bra 	$L__BB1_84;
	cvt.f64.f32 	%fd162, %f21;
	add.f64 	%fd197, %fd197, %fd162;
	fma.rn.f64 	%fd196, %fd162, %fd162, %fd196;
	bra.uni 	$L__BB1_85;
$L__BB1_84:
	add.s32 	%r151, %r151, 1;
$L__BB1_85:
	setp.ne.s32 	%p48, %r151, 0;
	mov.f32 	%f81, 0f7FFFFFFF;
	@%p48 bra 	$L__BB1_87;
	setp.neu.f32 	%p49, %f36, 0f00000000;
	mul.f64 	%fd163, %fd1, %fd197;
	mul.f64 	%fd164, %fd1, %fd196;
	mul.f64 	%fd165, %fd163, %fd163;
	sub.f64 	%fd166, %fd164, %fd165;
	setp.gt.f64 	%p50, %fd166, 0d0000000000000000;
	sqrt.rn.f64 	%fd167, %fd166;
	mul.f64 	%fd168, %fd167, %fd76;
	cvt.rn.f32.f64 	%f63, %fd168;
	selp.f32 	%f64, %f63, 0f00000000, %p50;
	selp.f32 	%f81, %f64, 0f00000000, %p49;
$L__BB1_87:
	mul.wide.u32 	%rd50, %r186, 4;
	add.s64 	%rd51, %rd2, %rd50;
	st.global.f32 	[%rd51], %f81;
	add.s64 	%rd18, %rd16, %rd17;
	ld.global.nc.f32 	%f24, [%rd18];
	mul.wide.u32 	%rd52, %r189, 4;
	add.s64 	%rd53, %rd1, %rd52;
	ld.global.nc.f32 	%f25, [%rd53];
	abs.f32 	%f65, %f24;
	setp.num.f32 	%p51, %f65, %f65;
	@%p51 bra 	$L__BB1_89;
	add.s32 	%r151, %r151, -1;
	bra.uni 	$L__BB1_90;
$L__BB1_89:
	cvt.f64.f32 	%fd169, %f24;
	sub.f64 	%fd197, %fd197, %fd169;
	mul.f64 	%fd170, %fd169, %fd169;
	sub.f64 	%fd196, %fd196, %fd170;
$L__BB1_90:
	abs.f32 	%f66, %f25;
	setp.num.f32 	%p52, %f66, %f66;
	@%p52 bra 	$L__BB1_92;
	add.s32 	%r151, %r151, 1;
	bra.uni 	$L__BB1_93;
$L__BB1_92:
	cvt.f64.f32 	%fd171, %f25;
	add.f64 	%fd197, %fd197, %fd171;
	fma.rn.f64 	%fd196, %fd171, %fd171, %fd196;
$L__BB1_93:
	setp.ne.s32 	%p53, %r151, 0;
	mov.f32 	%f82, 0f7FFFFFFF;
	@%p53 bra 	$L__BB1_95;
	setp.neu.f32 	%p54, %f36, 0f00000000;
	mul.f64 	%fd172, %fd1, %fd197;
	mul.f64 	%fd173, %fd1, %fd196;
	mul.f64 	%fd174, %fd172, %fd172;
	sub.f64 	%fd175, %fd173, %fd174;
	setp.gt.f64 	%p55, %fd175, 0d0000000000000000;
	sqrt.rn.f64 	%fd176, %fd175;
	mul.f64 	%fd177, %fd176, %fd76;
	cvt.rn.f32.f64 	%f68, %fd177;
	selp.f32 	%f69, %f68, 0f00000000, %p55;
	selp.f32 	%f82, %f69, 0f00000000, %p54;
$L__BB1_95:
	mul.wide.u32 	%rd54, %r189, 4;
	add.s64 	%rd55, %rd2, %rd54;
	st.global.f32 	[%rd55], %f82;
	add.s64 	%rd19, %rd18, %rd17;
	ld.global.nc.f32 	%f28, [%rd19];
	mul.wide.u32 	%rd56, %r188, 4;
	add.s64 	%rd57, %rd1, %rd56;
	ld.global.nc.f32 	%f29, [%rd57];
	abs.f32 	%f70, %f28;
	setp.num.f32 	%p56, %f70, %f70;
	@%p56 bra 	$L__BB1_97;
	add.s32 	%r151, %r151, -1;
	bra.uni 	$L__BB1_98;
$L__BB1_97:
	cvt.f64.f32 	%fd178, %f28;
	sub.f64 	%fd197, %fd197, %fd178;
	mul.f64 	%fd179, %fd178, %fd178;
	sub.f64 	%fd196, %fd196, %fd179;
$L__BB1_98:
	abs.f32 	%f71, %f29;
	setp.num.f32 	%p57, %f71, %f71;
	@%p57 bra 	$L__BB1_100;
	add.s32 	%r151, %r151, 1;
	bra.uni 	$L__BB1_101;
$L__BB1_100:
	cvt.f64.f32 	%fd180, %f29;
	add.f64 	%fd197, %fd197, %fd180;
	fma.rn.f64 	%fd196, %fd180, %fd180, %fd196;
$L__BB1_101:
	setp.ne.s32 	%p58, %r151, 0;
	mov.f32 	%f83, 0f7FFFFFFF;
	@%p58 bra 	$L__BB1_103;
	setp.neu.f32 	%p59, %f36, 0f00000000;
	mul.f64 	%fd181, %fd1, %fd197;
	mul.f64 	%fd182, %fd1, %fd196;
	mul.f64 	%fd183, %fd181, %fd181;
	sub.f64 	%fd184, %fd182, %fd183;
	setp.gt.f64 	%p60, %fd184, 0d0000000000000000;
	sqrt.rn.f64 	%fd185, %fd184;
	mul.f64 	%fd186, %fd185, %fd76;
	cvt.rn.f32.f64 	%f73, %fd186;
	selp.f32 	%f74, %f73, 0f00000000, %p60;
	selp.f32 	%f83, %f74, 0f00000000, %p59;
$L__BB1_103:
	mul.wide.u32 	%rd58, %r188, 4;
	add.s64 	%rd59, %rd2, %rd58;
	st.global.f32 	[%rd59], %f83;
	add.s64 	%rd60, %rd19, %rd17;
	ld.global.nc.f32 	%f32, [%rd60];
	mul.wide.u32 	%rd61, %r187, 4;
	add.s64 	%rd62, %rd1, %rd61;
	ld.global.nc.f32 	%f33, [%rd62];
	abs.f32 	%f75, %f32;
	setp.num.f32 	%p61, %f75, %f75;
	@%p61 bra 	$L__BB1_105;
	add.s32 	%r151, %r151, -1;
	bra.uni 	$L__BB1_106;
$L__BB1_105:
	cvt.f64.f32 	%fd187, %f32;
	sub.f64 	%fd197, %fd197, %fd187;
	mul.f64 	%fd188, %fd187, %fd187;
	sub.f64 	%fd196, %fd196, %fd188;
$L__BB1_106:
	abs.f32 	%f76, %f33;
	setp.num.f32 	%p62, %f76, %f76;
	@%p62 bra 	$L__BB1_108;
	add.s32 	%r151, %r151, 1;
	bra.uni 	$L__BB1_109;
$L__BB1_108:
	cvt.f64.f32 	%fd189, %f33;
	add.f64 	%fd197, %fd197, %fd189;
	fma.rn.f64 	%fd196, %fd189, %fd189, %fd196;
$L__BB1_109:
	setp.ne.s32 	%p63, %r151, 0;
	mov.f32 	%f84, 0f7FFFFFFF;
	@%p63 bra 	$L__BB1_111;
	setp.neu.f32 	%p64, %f36, 0f00000000;
	mul.f64 	%fd190, %fd1, %fd197;
	mul.f64 	%fd191, %fd1, %fd196;
	mul.f64 	%fd192, %fd190, %fd190;
	sub.f64 	%fd193, %fd191, %fd192;
	setp.gt.f64 	%p65, %fd193, 0d0000000000000000;
	sqrt.rn.f64 	%fd194, %fd193;
	mul.f64 	%fd195, %fd194, %fd76;
	cvt.rn.f32.f64 	%f78, %fd195;
	selp.f32 	%f79, %f78, 0f00000000, %p65;
	selp.f32 	%f84, %f79, 0f00000000, %p64;
$L__BB1_111:
	add.s64 	%rd64, %rd2, %rd61;
	st.global.f32 	[%rd64], %f84;
	add.s32 	%r183, %r183, 4;
	shl.b32 	%r146, %r116, 2;
	add.s32 	%r189, %r189, %r146;
	add.s32 	%r188, %r188, %r146;
	add.s32 	%r187, %r187, %r146;
	add.s32 	%r186, %r186, %r146;
	add.s32 	%r185, %r185, %r146;
	setp.lt.s32 	%p66, %r183, %r117;
	@%p66 bra 	$L__BB1_79;
$L__BB1_112:
	ret;

}


// ===== COMPILED SASS (sm_100) =====

	.target	sm_100

	.elftype	@"ET_EXEC"


//--------------------- .note.nv.tkinfo           --------------------------
	.section	.note.nv.tkinfo,"",@"SHT_NOTE"
	.sectionflags	@"SHF_NOTE_NV_TKINFO"
	.tkinfo
        /*0018*/ 	.word	0x00000002
        /*0030*/ 	.string	""
        /*0030*/ 	.string	"ptxas"
        /*0030*/ 	.string	"Cuda compilation tools, release 13.0, V13.0.88"
        /*0030*/ 	.string	"Build cuda_13.0.r13.0/compiler.36424714_0"
        /*0030*/ 	.string	"-arch sm_100 -m 64 "



//--------------------- .note.nv.cuinfo           --------------------------
	.section	.note.nv.cuinfo,"",@"SHT_NOTE"
	.sectionflags	@"SHF_NOTE_NV_CUINFO"
        /*0018*/ 	.short	0x0002
        /*001a*/ 	.short	0x0064
        /*001c*/ 	.short	0x0082
	.zero		2


//--------------------- .nv.info                  --------------------------
	.section	.nv.info,"",@"SHT_CUDA_INFO"
	.align	4


	//----- nvinfo : EIATTR_REGCOUNT
	.align		4
        /*0000*/ 	.byte	0x04, 0x2f
        /*0002*/ 	.short	(.L_1 - .L_0)
	.align		4
.L_0:
        /*0004*/ 	.word	index@(stddev_batch_f32)
        /*0008*/ 	.word	0x00000030


	//----- nvinfo : EIATTR_FRAME_SIZE
	.align		4
.L_1:
        /*000c*/ 	.byte	0x04, 0x11
        /*000e*/ 	.short	(.L_3 - .L_2)
	.align		4
.L_2:
        /*0010*/ 	.word	index@($__internal_3_$__cuda_sm20_dsqrt_rn_f64_mediumpath_v1)
        /*0014*/ 	.word	0x00000000


	//----- nvinfo : EIATTR_FRAME_SIZE
	.align		4
.L_3:
        /*0018*/ 	.byte	0x04, 0x11
        /*001a*/ 	.short	(.L_5 - .L_4)
	.align		4
.L_4:
        /*001c*/ 	.word	index@($__internal_2_$__cuda_sm20_dblrcp_rn_slowpath_v3)
        /*0020*/ 	.word	0x00000000


	//----- nvinfo : EIATTR_FRAME_SIZE
	.align		4
.L_5:
        /*0024*/ 	.byte	0x04, 0x11
        /*0026*/ 	.short	(.L_7 - .L_6)
	.align		4
.L_6:
        /*0028*/ 	.word	index@(stddev_batch_f32)
        /*002c*/ 	.word	0x00000000


	//----- nvinfo : EIATTR_REGCOUNT
	.align		4
.L_7:
        /*0030*/ 	.byte	0x04, 0x2f
        /*0032*/ 	.short	(.L_9 - .L_8)
	.align		4
.L_8:
        /*0034*/ 	.word	index@(stddev_many_series_one_param_f32)
        /*0038*/ 	.word	0x00000028


	//----- nvinfo : EIATTR_FRAME_SIZE
	.align		4
.L_9:
        /*003c*/ 	.byte	0x04, 0x11
        /*003e*/ 	.short	(.L_11 - .L_10)
	.align		4
.L_10:
        /*0040*/ 	.word	index@($__internal_1_$__cuda_sm20_dsqrt_rn_f64_mediumpath_v1)
        /*0044*/ 	.word	0x00000000


	//----- nvinfo : EIATTR_FRAME_SIZE
	.align		4
.L_11:
        /*0048*/ 	.byte	0x04, 0x11
        /*004a*/ 	.short	(.L_13 - .L_12)
	.align		4
.L_12:
        /*004c*/ 	.word	index@($__internal_0_$__cuda_sm20_dblrcp_rn_slowpath_v3)
        /*0050*/ 	.word	0x00000000


	//----- nvinfo : EIATTR_FRAME_SIZE
	.align		4
.L_13:
        /*0054*/ 	.byte	0x04, 0x11
        /*0056*/ 	.short	(.L_15 - .L_14)
	.align		4
.L_14:
        /*0058*/ 	.word	index@(stddev_many_series_one_param_f32)
        /*005c*/ 	.word	0x00000000


	//----- nvinfo : EIATTR_MIN_STACK_SIZE
	.align		4
.L_15:
        /*0060*/ 	.byte	0x04, 0x12
        /*0062*/ 	.short	(.L_17 - .L_16)
	.align		4
.L_16:
        /*0064*/ 	.word	index@(stddev_many_series_one_param_f32)
        /*0068*/ 	.word	0x00000000


	//----- nvinfo : EIATTR_MIN_STACK_SIZE
	.align		4
.L_17:
        /*006c*/ 	.byte	0x04, 0x12
        /*006e*/ 	.short	(.L_19 - .L_18)
	.align		4
.L_18:
        /*0070*/ 	.word	index@(stddev_batch_f32)
        /*0074*/ 	.word	0x00000000
.L_19:


//--------------------- .nv.compat                --------------------------
	.section	.nv.compat,"",@"SHT_CUDA_COMPAT_INFO"
	.align	4
        /*0000*/ 	.byte	0x02, 0x09, 0x00, 0x00, 0x02, 0x02, 0x01, 0x00, 0x02, 0x05, 0x05, 0x00, 0x03, 0x07, 0x01, 0x01
        /*0010*/ 	.byte	0x02, 0x03, 0x00, 0x00, 0x02, 0x06, 0x01, 0x00, 0x04, 0x0b, 0x08, 0x00, 0x01, 0x00, 0x00, 0x00
        /*0020*/ 	.byte	0x00, 0x00, 0x00, 0x00


//--------------------- .nv.info.stddev_many_series_one_param_f32 --------------------------
	.section	.nv.info.stddev_many_series_one_param_f32,"",@"SHT_CUDA_INFO"
	.sectionflags	@""
	.align	4


	//----- nvinfo : EIATTR_CUDA_API_VERSION
	.align		4
        /*0000*/ 	.byte	0x04, 0x37
        /*0002*/ 	.short	(.L_21 - .L_20)
.L_20:
        /*0004*/ 	.word	0x00000082


	//----- nvinfo : EIATTR_KPARAM_INFO
	.align		4
.L_21:
        /*0008*/ 	.byte	0x04, 0x17
        /*000a*/ 	.short	(.L_23 - .L_22)
.L_22:
        /*000c*/ 	.word	0x00000000
        /*0010*/ 	.short	0x0006
        /*0012*/ 	.short	0x0020
        /*0014*/ 	.byte	0x00, 0xf5, 0x21, 0x00


	//----- nvinfo : EIATTR_KPARAM_INFO
	.align		4
.L_23:
        /*0018*/ 	.byte	0x04, 0x17
        /*001a*/ 	.short	(.L_25 - .L_24)
.L_24:
        /*001c*/ 	.word	0x00000000
        /*0020*/ 	.short	0x0005
        /*0022*/ 	.short	0x001c
        /*0024*/ 	.byte	0x00, 0xf0, 0x11, 0x00


	//----- nvinfo : EIATTR_KPARAM_INFO
	.align		4
.L_25:
        /*0028*/ 	.byte	0x04, 0x17
        /*002a*/ 	.short	(.L_27 - .L_26)
.L_26:
        /*002c*/ 	.word	0x00000000
        /*0030*/ 	.short	0x0004
        /*0032*/ 	.short	0x0018
        /*0034*/ 	.byte	0x00, 0xf0, 0x11, 0x00


	//----- nvinfo : EIATTR_KPARAM_INFO
	.align		4
.L_27:
        /*0038*/ 	.byte	0x04, 0x17
        /*003a*/ 	.short	(.L_29 - .L_28)
.L_28:
        /*003c*/ 	.word	0x00000000
        /*0040*/ 	.short	0x0003
        /*0042*/ 	.short	0x0014
        /*0044*/ 	.byte	0x00, 0xf0, 0x11, 0x00


	//----- nvinfo : EIATTR_KPARAM_INFO
	.align		4
.L_29:
        /*0048*/ 	.byte	0x04, 0x17
        /*004a*/ 	.short	(.L_31 - .L_30)
.L_30:
        /*004c*/ 	.word	0x00000000
        /*0050*/ 	.short	0x0002
        /*0052*/ 	.short	0x0010
        /*0054*/ 	.byte	0x00, 0xf0, 0x11, 0x00


	//----- nvinfo : EIATTR_KPARAM_INFO
	.align		4
.L_31:
        /*0058*/ 	.byte	0x04, 0x17
        /*005a*/ 	.short	(.L_33 - .L_32)
.L_32:
        /*005c*/ 	.word	0x00000000
        /*0060*/ 	.short	0x0001
        /*0062*/ 	.short	0x0008
        /*0064*/ 	.byte	0x00, 0xf5, 0x21, 0x00


	//----- nvinfo : EIATTR_KPARAM_INFO
	.align		4
.L_33:
        /*0068*/ 	.byte	0x04, 0x17
        /*006a*/ 	.short	(.L_35 - .L_34)
.L_34:
        /*006c*/ 	.word	0x00000000
        /*0070*/ 	.short	0x0000
        /*0072*/ 	.short	0x0000
        /*0074*/ 	.byte	0x00, 0xf5, 0x21, 0x00


	//----- nvinfo : EIATTR_SPARSE_MMA_MASK
	.align		4
.L_35:
        /*0078*/ 	.byte	0x03, 0x50
        /*007a*/ 	.short	0x0000


	//----- nvinfo : EIATTR_MAXREG_COUNT
	.align		4
        /*007c*/ 	.byte	0x03, 0x1b
        /*007e*/ 	.short	0x00ff


	//----- nvinfo : EIATTR_NUM_BARRIERS
	.align		4
        /*0080*/ 	.byte	0x02, 0x4c
        /*0082*/ 	.byte	0x01
	.zero		1


	//----- nvinfo : EIATTR_MERCURY_ISA_VERSION
	.align		4
        /*0084*/ 	.byte	0x03, 0x5f
        /*0086*/ 	.short	0x0101


	//----- nvinfo : EIATTR_VRC_CTA_INIT_COUNT
	.align		4
        /*0088*/ 	.byte	0x02, 0x4a
	.zero		1
	.zero		1


	//----- nvinfo : EIATTR_EXIT_INSTR_OFFSETS
	.align		4
        /*008c*/ 	.byte	0x04, 0x1c
        /*008e*/ 	.short	(.L_37 - .L_36)


	//   ....[0]....
.L_36:
        /*0090*/ 	.word	0x00000060


	//   ....[1]....
        /*0094*/ 	.word	0x00000190


	//   ....[2]....
        /*0098*/ 	.word	0x000001f0


	//   ....[3]....
        /*009c*/ 	.word	0x00000fd0


	//   ....[4]....
        /*00a0*/ 	.word	0x00001460


	//   ....[5]....
        /*00a4*/ 	.word	0x00002280


	//----- nvinfo : EIATTR_CRS_STACK_SIZE
	.align		4
.L_37:
        /*00a8*/ 	.byte	0x04, 0x1e
        /*00aa*/ 	.short	(.L_39 - .L_38)
.L_38:
        /*00ac*/ 	.word	0x00000000


	//----- nvinfo : EIATTR_CBANK_PARAM_SIZE
	.align		4
.L_39:
        /*00b0*/ 	.byte	0x03, 0x19
        /*00b2*/ 	.short	0x0028


	//----- nvinfo : EIATTR_PARAM_CBANK
	.align		4
        /*00b4*/ 	.byte	0x04, 0x0a
        /*00b6*/ 	.short	(.L_41 - .L_40)
	.align		4
.L_40:
        /*00b8*/ 	.word	index@(.nv.constant0.stddev_many_series_one_param_f32)
        /*00bc*/ 	.short	0x0380
        /*00be*/ 	.short	0x0028


	//----- nvinfo : EIATTR_SW_WAR
	.align		4
.L_41:
        /*00c0*/ 	.byte	0x04, 0x36
        /*00c2*/ 	.short	(.L_43 - .L_42)
.L_42:
        /*00c4*/ 	.word	0x00000008
.L_43:


//--------------------- .nv.info.stddev_batch_f32 --------------------------
	.section	.nv.info.stddev_batch_f32,"",@"SHT_CUDA_INFO"
	.sectionflags	@""
	.align	4


	//----- nvinfo : EIATTR_CUDA_API_VERSION
	.align		4
        /*0000*/ 	.byte	0x04, 0x37
        /*0002*/ 	.short	(.L_45 - .L_44)
.L_44:
        /*0004*/ 	.word	0x00000082


	//----- nvinfo : EIATTR_KPARAM_INFO
	.align		4
.L_45:
        /*0008*/ 	.byte	0x04, 0x17
        /*000a*/ 	.short	(.L_47 - .L_46)
.L_46:
        /*000c*/ 	.word	0x00000000
        /*0010*/ 	.short	0x0008
        /*0012*/ 	.short	0x0038
        /*0014*/ 	.byte	0x00, 0xf5, 0x21, 0x00


	//----- nvinfo : EIATTR_KPARAM_INFO
	.align		4
.L_47:
        /*0018*/ 	.byte	0x04, 0x17
        /*001a*/ 	.short	(.L_49 - .L_48)
.L_48:
        /*001c*/ 	.word	0x00000000
        /*0020*/ 	.short	0x0007
        /*0022*/ 	.short	0x0030
        /*0024*/ 	.byte	0x00, 0xf0, 0x11, 0x00


	//----- nvinfo : EIATTR_KPARAM_INFO
	.align		4
.L_49:
        /*0028*/ 	.byte	0x04, 0x17
        /*002a*/ 	.short	(.L_51 - .L_50)
.L_50:
        /*002c*/ 	.word	0x00000000
        /*0030*/ 	.short	0x0006
        /*0032*/ 	.short	0x0028
        /*0034*/ 	.byte	0x00, 0xf5, 0x21, 0x00


	//----- nvinfo : EIATTR_KPARAM_INFO
	.align		4
.L_51:
        /*0038*/ 	.byte	0x04, 0x17
        /*003a*/ 	.short	(.L_53 - .L_52)
.L_52:
        /*003c*/ 	.word	0x00000000
        /*0040*/ 	.short	0x0005
        /*0042*/ 	.short	0x0020
        /*0044*/ 	.byte	0x00, 0xf5, 0x21, 0x00


	//----- nvinfo : EIATTR_KPARAM_INFO
	.align		4
.L_53:
        /*0048*/ 	.byte	0x04, 0x17
        /*004a*/ 	.short	(.L_55 - .L_54)
.L_54:
        /*004c*/ 	.word	0x00000000
        /*0050*/ 	.short	0x0004
        /*0052*/ 	.short	0x001c
        /*0054*/ 	.byte	0x00, 0xf0, 0x11, 0x00


	//----- nvinfo : EIATTR_KPARAM_INFO
	.align		4
.L_55:
        /*0058*/ 	.byte	0x04, 0x17
        /*005a*/ 	.short	(.L_57 - .L_56)
.L_56:
        /*005c*/ 	.word	0x00000000
        /*0060*/ 	.short	0x0003
        /*0062*/ 	.short	0x0018
        /*0064*/ 	.byte	0x00, 0xf0, 0x11, 0x00


	//----- nvinfo : EIATTR_KPARAM_INFO
	.align		4
.L_57:
        /*0068*/ 	.byte	0x04, 0x17
        /*006a*/ 	.short	(.L_59 - .L_58)
.L_58:
        /*006c*/ 	.word	0x00000000
        /*0070*/ 	.short	0x0002
        /*0072*/ 	.short	0x0010
        /*0074*/ 	.byte	0x00, 0xf5, 0x21, 0x00


	//----- nvinfo : EIATTR_KPARAM_INFO
	.align		4
.L_59:
        /*0078*/ 	.byte	0x04, 0x17
        /*007a*/ 	.short	(.L_61 - .L_60)
.L_60:
        /*007c*/ 	.word	0x00000000
        /*0080*/ 	.short	0x0001
        /*0082*/ 	.short	0x0008
        /*0084*/ 	.byte	0x00, 0xf5, 0x21, 0x00


	//----- nvinfo : EIATTR_KPARAM_INFO
	.align		4
.L_61:
        /*0088*/ 	.byte	0x04, 0x17
        /*008a*/ 	.short	(.L_63 - .L_62)
.L_62:
        /*008c*/ 	.word	0x00000000
        /*0090*/ 	.short	0x0000
        /*0092*/ 	.short	0x0000
        /*0094*/ 	.byte	0x00, 0xf5, 0x21, 0x00


	//----- nvinfo : EIATTR_SPARSE_MMA_MASK
	.align		4
.L_63:
        /*0098*/ 	.byte	0x03, 0x50
        /*009a*/ 	.short	0x0000


	//----- nvinfo : EIATTR_MAXREG_COUNT
	.align		4
        /*009c*/ 	.byte	0x03, 0x1b
        /*009e*/ 	.short	0x00ff


	//----- nvinfo : EIATTR_NUM_BARRIERS
	.align		4
        /*00a0*/ 	.byte	0x02, 0x4c
        /*00a2*/ 	.byte	0x01
	.zero		1


	//----- nvinfo : EIATTR_MERCURY_ISA_VERSION
	.align		4
        /*00a4*/ 	.byte	0x03, 0x5f
        /*00a6*/ 	.short	0x0101


	//----- nvinfo : EIATTR_VRC_CTA_INIT_COUNT
	.align		4
        /*00a8*/ 	.byte	0x02, 0x4a
	.zero		1
	.zero		1


	//----- nvinfo : EIATTR_EXIT_INSTR_OFFSETS
	.align		4
        /*00ac*/ 	.byte	0x04, 0x1c
        /*00ae*/ 	.short	(.L_65 - .L_64)


	//   ....[0]....
.L_64:
        /*00b0*/ 	.word	0x00000580


	//   ....[1]....
        /*00b4*/ 	.word	0x00001900


	//----- nvinfo : EIATTR_CRS_STACK_SIZE
	.align		4
.L_65:
        /*00b8*/ 	.byte	0x04, 0x1e
        /*00ba*/ 	.short	(.L_67 - .L_66)
.L_66:
        /*00bc*/ 	.word	0x00000000


	//----- nvinfo : EIATTR_CBANK_PARAM_SIZE
	.align		4
.L_67:
        /*00c0*/ 	.byte	0x03, 0x19
        /*00c2*/ 	.short	0x0040


	//----- nvinfo : EIATTR_PARAM_CBANK
	.align		4
        /*00c4*/ 	.byte	0x04, 0x0a
        /*00c6*/ 	.short	(.L_69 - .L_68)
	.align		4
.L_68:
        /*00c8*/ 	.word	index@(.nv.constant0.stddev_batch_f32)
        /*00cc*/ 	.short	0x0380
        /*00ce*/ 	.short	0x0040


	//----- nvinfo : EIATTR_SW_WAR
	.align		4
.L_69:
        /*00d0*/ 	.byte	0x04, 0x36
        /*00d2*/ 	.short	(.L_71 - .L_70)
.L_70:
        /*00d4*/ 	.word	0x00000008
.L_71:


//--------------------- .nv.callgraph             --------------------------
	.section	.nv.callgraph,"",@"SHT_CUDA_CALLGRAPH"
	.align	4
	.sectionentsize	8
	.align		4
        /*0000*/ 	.word	0x00000000
	.align		4
        /*0004*/ 	.word	0xffffffff
	.align		4
        /*0008*/ 	.word	0x00000000
	.align		4
        /*000c*/ 	.word	0xfffffffe
	.align		4
        /*0010*/ 	.word	0x00000000
	.align		4
        /*0014*/ 	.word	0xfffffffd
	.align		4
        /*0018*/ 	.word	0x00000000
	.align		4
        /*001c*/ 	.word	0xfffffffc


//--------------------- .text.stddev_many_series_one_param_f32 --------------------------
	.section	.text.stddev_many_series_one_param_f32,"ax",@progbits
	.align	128
        .global         stddev_many_series_one_param_f32
        .type           stddev_many_series_one_param_f32,@function
        .size           stddev_many_series_one_param_f32,(.L_x_69 - stddev_many_series_one_param_f32)
        .other          stddev_many_series_one_param_f32,@"STO_CUDA_ENTRY STV_DEFAULT"
stddev_many_series_one_param_f32:
.text.stddev_many_series_one_param_f32:
[----:B------:R-:W-:Y:S01]  /*0000*/  LDC R1, c[0x0][0x37c] ;  /* 0x0000df00ff017b82 */ /* 0x000fe20000000800 */
[----:B------:R-:W0:Y:S07]  /*0010*/  S2R R13, SR_CTAID.X ;  /* 0x00000000000d7919 */ /* 0x000e2e0000002500 */
[----:B------:R-:W1:Y:S01]  /*0020*/  LDC R11, c[0x0][0x390] ;  /* 0x0000e400ff0b7b82 */ /* 0x000e620000000800 */
[----:B------:R-:W0:Y:S02]  /*0030*/  LDCU UR6, c[0x0][0x398] ;  /* 0x00007300ff0677ac */ /* 0x000e240008000800 */
[----:B0-----:R-:W-:-:S04]  /*0040*/  ISETP.GE.AND P0, PT, R13, UR6, PT ;  /* 0x000000060d007c0c */ /* 0x001fc8000bf06270 */
[----:B-1----:R-:W-:-:S13]  /*0050*/  ISETP.LT.OR P0, PT, R11, 0x1, P0 ;  /* 0x000000010b00780c */ /* 0x002fda0000701670 */
[----:B------:R-:W-:Y:S05]  /*0060*/  @P0 EXIT ;  /* 0x000000000000094d */ /* 0x000fea0003800000 */
[----:B------:R-:W0:Y:S01]  /*0070*/  S2R R0, SR_TID.X ;  /* 0x0000000000007919 */ /* 0x000e220000002100 */
[----:B------:R-:W0:Y:S01]  /*0080*/  LDCU UR7, c[0x0][0x39c] ;  /* 0x00007380ff0777ac */ /* 0x000e220008000800 */
[----:B------:R-:W-:Y:S01]  /*0090*/  BSSY.RECONVERGENT B0, `(.L_x_0) ;  /* 0x000000e000007945 */ /* 0x000fe20003800200 */
[----:B------:R-:W1:Y:S01]  /*00a0*/  LDCU.64 UR4, c[0x0][0x358] ;  /* 0x00006b00ff0477ac */ /* 0x000e620008000a00 */
[C---:B0-----:R-:W-:Y:S02]  /*00b0*/  ISETP.GE.AND P0, PT, R0.reuse, UR7, PT ;  /* 0x0000000700007c0c */ /* 0x041fe4000bf06270 */
[----:B------:R-:W-:-:S11]  /*00c0*/  ISETP.NE.AND P1, PT, R0, RZ, PT ;  /* 0x000000ff0000720c */ /* 0x000fd60003f25270 */
[----:B-1----:R-:W-:Y:S05]  /*00d0*/  @P0 BRA `(.L_x_1) ;  /* 0x0000000000240947 */ /* 0x002fea0003800000 */
[----:B------:R-:W0:Y:S01]  /*00e0*/  LDC R7, c[0x0][0x360] ;  /* 0x0000d800ff077b82 */ /* 0x000e220000000800 */
[----:B------:R-:W-:-:S07]  /*00f0*/  IMAD.MOV.U32 R9, RZ, RZ, 0x7fffffff ;  /* 0x7fffffffff097424 */ /* 0x000fce00078e00ff */
[----:B------:R-:W1:Y:S02]  /*0100*/  LDC.64 R4, c[0x0][0x3a0] ;  /* 0x0000e800ff047b82 */ /* 0x000e640000000a00 */
.L_x_2:
[----:B--2---:R-:W-:Y:S02]  /*0110*/  IMAD R3, R0, UR6, R13 ;  /* 0x0000000600037c24 */ /* 0x004fe4000f8e020d */
[----:B0-----:R-:W-:Y:S02]  /*0120*/  IMAD.IADD R0, R7, 0x1, R0 ;  /* 0x0000000107007824 */ /* 0x001fe400078e0200 */
[----:B-1----:R-:W-:-:S03]  /*0130*/  IMAD.WIDE R2, R3, 0x4, R4 ;  /* 0x0000000403027825 */ /* 0x002fc600078e0204 */
[----:B------:R-:W-:Y:S02]  /*0140*/  ISETP.GE.AND P0, PT, R0, UR7, PT ;  /* 0x0000000700007c0c */ /* 0x000fe4000bf06270 */
[----:B------:R2:W-:Y:S11]  /*0150*/  STG.E desc[UR4][R2.64], R9 ;  /* 0x0000000902007986 */ /* 0x0005f6000c101904 */
[----:B------:R-:W-:Y:S05]  /*0160*/  @!P0 BRA `(.L_x_2) ;  /* 0xfffffffc00e88947 */ /* 0x000fea000383ffff */
.L_x_1:
[----:B------:R-:W-:Y:S05]  /*0170*/  BSYNC.RECONVERGENT B0 ;  /* 0x0000000000007941 */ /* 0x000fea0003800200 */
.L_x_0:
[----:B------:R-:W-:Y:S06]  /*0180*/  BAR.SYNC.DEFER_BLOCKING 0x0 ;  /* 0x0000000000007b1d */ /* 0x000fec0000010000 */
[----:B------:R-:W-:Y:S05]  /*0190*/  @P1 EXIT ;  /* 0x000000000000194d */ /* 0x000fea0003800000 */
[----:B------:R-:W0:Y:S02]  /*01a0*/  LDC.64 R4, c[0x0][0x388] ;  /* 0x0000e200ff047b82 */ /* 0x000e240000000a00 */
[----:B0-----:R-:W-:-:S06]  /*01b0*/  IMAD.WIDE.U32 R4, R13, 0x4, R4 ;  /* 0x000000040d047825 */ /* 0x001fcc00078e0004 */
[----:B------:R-:W3:Y:S02]  /*01c0*/  LDG.E.CONSTANT R4, desc[UR4][R4.64] ;  /* 0x0000000404047981 */ /* 0x000ee4000c1e9900 */
[----:B---3--:R-:W-:-:S04]  /*01d0*/  ISETP.GE.AND P0, PT, R4, UR7, PT ;  /* 0x0000000704007c0c */ /* 0x008fc8000bf06270 */
[----:B------:R-:W-:-:S13]  /*01e0*/  ISETP.LT.OR P0, PT, R4, RZ, P0 ;  /* 0x000000ff0400720c */ /* 0x000fda0000701670 */
[----:B------:R-:W-:Y:S05]  /*01f0*/  @P0 EXIT ;  /* 0x000000000000094d */ /* 0x000fea0003800000 */
[----:B------:R-:W2:Y:S08]  /*0200*/  I2F.F64.U32 R6, R11 ;  /* 0x0000000b00067312 */ /* 0x000eb00000201800 */
[----:B--2---:R-:W0:Y:S01]  /*0210*/  MUFU.RCP64H R3, R7 ;  /* 0x0000000700037308 */ /* 0x004e220000001800 */
[----:B------:R-:W-:-:S05]  /*0220*/  VIADD R2, R7, 0x300402 ;  /* 0x0030040207027836 */ /* 0x000fca0000000000 */
[----:B------:R-:W-:Y:S01]  /*0230*/  FSETP.GEU.AND P0, PT, |R2|, 5.8789094863358348022e-39, PT ;  /* 0x004004020200780b */ /* 0x000fe20003f0e200 */
[----:B0-----:R-:W-:-:S08]  /*0240*/  DFMA R8, -R6, R2, 1 ;  /* 0x3ff000000608742b */ /* 0x001fd00000000102 */
[----:B------:R-:W-:-:S08]  /*0250*/  DFMA R8, R8, R8, R8 ;  /* 0x000000080808722b */ /* 0x000fd00000000008 */
[----:B------:R-:W-:Y:S01]  /*0260*/  DFMA R8, R2, R8, R2 ;  /* 0x000000080208722b */ /* 0x000fe20000000002 */
[----:B------:R-:W-:-:S07]  /*0270*/  IADD3 R2, PT, PT, R4, R11, RZ ;  /* 0x0000000b04027210 */ /* 0x000fce0007ffe0ff */
[----:B------:R-:W-:-:S08]  /*0280*/  DFMA R20, -R6, R8, 1 ;  /* 0x3ff000000614742b */ /* 0x000fd00000000108 */
[----:B------:R-:W-:Y:S01]  /*0290*/  DFMA R20, R8, R20, R8 ;  /* 0x000000140814722b */ /* 0x000fe20000000008 */
[----:B------:R-:W-:Y:S10]  /*02a0*/  @P0 BRA `(.L_x_3) ;  /* 0x0000000000100947 */ /* 0x000ff40003800000 */
[----:B------:R-:W-:-:S05]  /*02b0*/  LOP3.LUT R0, R7, 0x7fffffff, RZ, 0xc0, !PT ;  /* 0x7fffffff07007812 */ /* 0x000fca00078ec0ff */
[----:B------:R-:W-:Y:S01]  /*02c0*/  VIADD R10, R0, 0xfff00000 ;  /* 0xfff00000000a7836 */ /* 0x000fe20000000000 */
[----:B------:R-:W-:-:S07]  /*02d0*/  MOV R0, 0x2f0 ;  /* 0x000002f000007802 */ /* 0x000fce0000000f00 */
[----:B------:R-:W-:Y:S05]  /*02e0*/  CALL.REL.NOINC `($__internal_0_$__cuda_sm20_dblrcp_rn_slowpath_v3) ;  /* 0x0000001c00e87944 */ /* 0x000fea0003c00000 */
.L_x_3:
[----:B------:R-:W0:Y:S01]  /*02f0*/  LDCU UR6, c[0x0][0x39c] ;  /* 0x00007380ff0677ac */ /* 0x000e220008000800 */
[----:B------:R-:W-:Y:S01]  /*0300*/  IMAD.MOV.U32 R14, RZ, RZ, R4 ;  /* 0x000000ffff0e7224 */ /* 0x000fe200078e0004 */
[----:B------:R-:W-:Y:S02]  /*0310*/  CS2R R18, SRZ ;  /* 0x0000000000127805 */ /* 0x000fe4000001ff00 */
[----:B------:R-:W-:Y:S02]  /*0320*/  CS2R R16, SRZ ;  /* 0x0000000000107805 */ /* 0x000fe4000001ff00 */
[----:B0-----:R-:W-:-:S04]  /*0330*/  VIMNMX R3, PT, PT, R2, UR6, PT ;  /* 0x0000000602037c48 */ /* 0x001fc8000bfe0100 */
[----:B------:R-:W-:-:S05]  /*0340*/  VIADDMNMX R3, R4, 0x1, R3, !PT ;  /* 0x0000000104037846 */ /* 0x000fca0007800103 */
[----:B------:R-:W-:Y:S02]  /*0350*/  IMAD.IADD R5, R4, 0x1, -R3 ;  /* 0x0000000104057824 */ /* 0x000fe400078e0a03 */
[----:B------:R-:W-:Y:S01]  /*0360*/  IMAD.IADD R0, R3, 0x1, -R4 ;  /* 0x0000000103007824 */ /* 0x000fe200078e0a04 */
[----:B------:R-:W-:Y:S02]  /*0370*/  MOV R3, RZ ;  /* 0x000000ff00037202 */ /* 0x000fe40000000f00 */
[----:B------:R-:W-:Y:S02]  /*0380*/  ISETP.GT.U32.AND P1, PT, R5, -0x8, PT ;  /* 0xfffffff80500780c */ /* 0x000fe40003f24070 */
[----:B------:R-:W-:-:S11]  /*0390*/  LOP3.LUT P0, R30, R0, 0x7, RZ, 0xc0, !PT ;  /* 0x00000007001e7812 */ /* 0x000fd6000780c0ff */
[----:B------:R-:W-:Y:S05]  /*03a0*/  @P1 BRA `(.L_x_4) ;  /* 0x0000000400181947 */ /* 0x000fea0003800000 */
[----:B------:R-:W0:Y:S01]  /*03b0*/  LDC R12, c[0x0][0x398] ;  /* 0x0000e600ff0c7b82 */ /* 0x000e220000000800 */
[----:B------:R-:W1:Y:S01]  /*03c0*/  LDCU UR6, c[0x0][0x398] ;  /* 0x00007300ff0677ac */ /* 0x000e620008000800 */
[----:B------:R-:W-:Y:S01]  /*03d0*/  LOP3.LUT R15, R0, 0xfffffff8, RZ, 0xc0, !PT ;  /* 0xfffffff8000f7812 */ /* 0x000fe200078ec0ff */
[----:B------:R-:W-:Y:S01]  /*03e0*/  IMAD.MOV.U32 R3, RZ, RZ, RZ ;  /* 0x000000ffff037224 */ /* 0x000fe200078e00ff */
[----:B------:R-:W-:Y:S01]  /*03f0*/  CS2R R18, SRZ ;  /* 0x0000000000127805 */ /* 0x000fe2000001ff00 */
[----:B------:R-:W-:Y:S01]  /*0400*/  IMAD.MOV.U32 R14, RZ, RZ, R4 ;  /* 0x000000ffff0e7224 */ /* 0x000fe200078e0004 */
[----:B------:R-:W-:Y:S02]  /*0410*/  IADD3 R15, PT, PT, -R15, RZ, RZ ;  /* 0x000000ff0f0f7210 */ /* 0x000fe40007ffe1ff */
[----:B------:R-:W2:Y:S01]  /*0420*/  LDC.64 R6, c[0x0][0x380] ;  /* 0x0000e000ff067b82 */ /* 0x000ea20000000a00 */
[----:B-1----:R-:W-:-:S07]  /*0430*/  IMAD R5, R4, UR6, R13 ;  /* 0x0000000604057c24 */ /* 0x002fce000f8e020d */
.L_x_5:
[----:B--2---:R-:W-:-:S05]  /*0440*/  IMAD.WIDE R22, R5, 0x4, R6 ;  /* 0x0000000405167825 */ /* 0x004fca00078e0206 */
[----:B------:R1:W2:Y:S01]  /*0450*/  LDG.E.CONSTANT R34, desc[UR4][R22.64] ;  /* 0x0000000416227981 */ /* 0x0002a2000c1e9900 */
[----:B0-----:R-:W-:-:S05]  /*0460*/  IMAD.WIDE R32, R12, 0x4, R22 ;  /* 0x000000040c207825 */ /* 0x001fca00078e0216 */
[----:B------:R-:W3:Y:S01]  /*0470*/  LDG.E.CONSTANT R35, desc[UR4][R32.64] ;  /* 0x0000000420237981 */ /* 0x000ee2000c1e9900 */
[----:B------:R-:W-:-:S05]  /*0480*/  IMAD.WIDE R24, R12, 0x4, R32 ;  /* 0x000000040c187825 */ /* 0x000fca00078e0220 */
[----:B------:R0:W4:Y:S01]  /*0490*/  LDG.E.CONSTANT R26, desc[UR4][R24.64] ;  /* 0x00000004181a7981 */ /* 0x000122000c1e9900 */
[----:B------:R-:W-:-:S05]  /*04a0*/  IMAD.WIDE R28, R12, 0x4, R24 ;  /* 0x000000040c1c7825 */ /* 0x000fca00078e0218 */
[----:B------:R-:W5:Y:S01]  /*04b0*/  LDG.E.CONSTANT R27, desc[UR4][R28.64] ;  /* 0x000000041c1b7981 */ /* 0x000f62000c1e9900 */
[----:B------:R-:W-:-:S05]  /*04c0*/  IMAD.WIDE R10, R12, 0x4, R28 ;  /* 0x000000040c0a7825 */ /* 0x000fca00078e021c */
[----:B------:R-:W5:Y:S01]  /*04d0*/  LDG.E.CONSTANT R31, desc[UR4][R10.64] ;  /* 0x000000040a1f7981 */ /* 0x000f62000c1e9900 */
[----:B-1----:R-:W-:-:S05]  /*04e0*/  IMAD.WIDE R22, R12, 0x4, R10 ;  /* 0x000000040c167825 */ /* 0x002fca00078e020a */
[----:B------:R-:W5:Y:S01]  /*04f0*/  LDG.E.CONSTANT R32, desc[UR4][R22.64] ;  /* 0x0000000416207981 */ /* 0x000f62000c1e9900 */
[----:B0-----:R-:W-:-:S05]  /*0500*/  IMAD.WIDE R24, R12, 0x4, R22 ;  /* 0x000000040c187825 */ /* 0x001fca00078e0216 */
[----:B------:R-:W5:Y:S01]  /*0510*/  LDG.E.CONSTANT R33, desc[UR4][R24.64] ;  /* 0x0000000418217981 */ /* 0x000f62000c1e9900 */
[----:B--2---:R-:W-:Y:S02]  /*0520*/  FSETP.NAN.AND P1, PT, |R34|, |R34|, PT ;  /* 0x400000222200720b */ /* 0x004fe40003f28200 */
[----:B---3--:R-:W-:-:S11]  /*0530*/  FSETP.NAN.AND P6, PT, |R35|, |R35|, PT ;  /* 0x400000232300720b */ /* 0x008fd60003fc8200 */
[----:B------:R-:W0:Y:S02]  /*0540*/  @!P1 F2F.F64.F32 R8, R34 ;  /* 0x0000002200089310 */ /* 0x000e240000201800 */
[----:B0-----:R-:W-:Y:S02]  /*0550*/  @!P1 DADD R16, R16, R8 ;  /* 0x0000000010109229 */ /* 0x001fe40000000008 */
[----:B------:R-:W-:-:S04]  /*0560*/  @!P1 DFMA R18, R8, R8, R18 ;  /* 0x000000080812922b */ /* 0x000fc80000000012 */
[----:B------:R-:W0:Y:S02]  /*0570*/  @!P6 F2F.F64.F32 R8, R35 ;  /* 0x000000230008e310 */ /* 0x000e240000201800 */
[----:B0-----:R-:W-:Y:S02]  /*0580*/  @!P6 DADD R16, R16, R8 ;  /* 0x000000001010e229 */ /* 0x001fe40000000008 */
[----:B------:R-:W-:Y:S01]  /*0590*/  @!P6 DFMA R18, R8, R8, R18 ;  /* 0x000000080812e22b */ /* 0x000fe20000000012 */
[----:B------:R-:W-:-:S05]  /*05a0*/  IMAD.WIDE R8, R12, 0x4, R24 ;  /* 0x000000040c087825 */ /* 0x000fca00078e0218 */
[----:B------:R0:W2:Y:S01]  /*05b0*/  LDG.E.CONSTANT R34, desc[UR4][R8.64] ;  /* 0x0000000408227981 */ /* 0x0000a2000c1e9900 */
[----:B----4-:R-:W-:Y:S02]  /*05c0*/  FSETP.NAN.AND P5, PT, |R26|, |R26|, PT ;  /* 0x4000001a1a00720b */ /* 0x010fe40003fa8200 */
[----:B-----5:R-:W-:Y:S02]  /*05d0*/  FSETP.NAN.AND P4, PT, |R27|, |R27|, PT ;  /* 0x4000001b1b00720b */ /* 0x020fe40003f88200 */
[----:B------:R-:W-:-:S09]  /*05e0*/  FSETP.NAN.AND P3, PT, |R31|, |R31|, PT ;  /* 0x4000001f1f00720b */ /* 0x000fd20003f68200 */
[----:B------:R-:W1:Y:S01]  /*05f0*/  @!P5 F2F.F64.F32 R28, R26 ;  /* 0x0000001a001cd310 */ /* 0x000e620000201800 */
[----:B------:R-:W-:-:S07]  /*0600*/  FSETP.NAN.AND P2, PT, |R32|, |R32|, PT ;  /* 0x400000202000720b */ /* 0x000fce0003f48200 */
[----:B------:R-:W3:Y:S01]  /*0610*/  @!P4 F2F.F64.F32 R10, R27 ;  /* 0x0000001b000ac310 */ /* 0x000ee20000201800 */
[----:B------:R-:W-:Y:S01]  /*0620*/  @P1 VIADD R3, R3, 0x1 ;  /* 0x0000000103031836 */ /* 0x000fe20000000000 */
[----:B------:R-:W-:Y:S01]  /*0630*/  FSETP.NAN.AND P1, PT, |R33|, |R33|, PT ;  /* 0x400000212100720b */ /* 0x000fe20003f28200 */
[----:B-1----:R-:W-:-:S05]  /*0640*/  @!P5 DADD R16, R16, R28 ;  /* 0x000000001010d229 */ /* 0x002fca000000001c */
[----:B------:R-:W1:Y:S01]  /*0650*/  @!P3 F2F.F64.F32 R22, R31 ;  /* 0x0000001f0016b310 */ /* 0x000e620000201800 */
[----:B------:R-:W-:Y:S01]  /*0660*/  @!P5 DFMA R18, R28, R28, R18 ;  /* 0x0000001c1c12d22b */ /* 0x000fe20000000012 */
[----:B------:R-:W-:Y:S01]  /*0670*/  @P6 VIADD R3, R3, 0x1 ;  /* 0x0000000103036836 */ /* 0x000fe20000000000 */
[----:B---3--:R-:W-:-:S05]  /*0680*/  @!P4 DADD R16, R16, R10 ;  /* 0x000000001010c229 */ /* 0x008fca000000000a */
[----:B0-----:R-:W0:Y:S01]  /*0690*/  @!P2 F2F.F64.F32 R8, R32 ;  /* 0x000000200008a310 */ /* 0x001e220000201800 */
[----:B------:R-:W-:Y:S01]  /*06a0*/  @!P4 DFMA R18, R10, R10, R18 ;  /* 0x0000000a0a12c22b */ /* 0x000fe20000000012 */
[----:B------:R-:W-:Y:S01]  /*06b0*/  @P5 VIADD R3, R3, 0x1 ;  /* 0x0000000103035836 */ /* 0x000fe20000000000 */
[----:B-1----:R-:W-:-:S05]  /*06c0*/  @!P3 DADD R16, R16, R22 ;  /* 0x000000001010b229 */ /* 0x002fca0000000016 */
[----:B------:R-:W1:Y:S01]  /*06d0*/  @!P1 F2F.F64.F32 R10, R33 ;  /* 0x00000021000a9310 */ /* 0x000e620000201800 */
[----:B------:R-:W-:Y:S01]  /*06e0*/  @!P3 DFMA R18, R22, R22, R18 ;  /* 0x000000161612b22b */ /* 0x000fe20000000012 */
[----:B------:R-:W-:Y:S01]  /*06f0*/  @P4 IADD3 R3, PT, PT, R3, 0x1, RZ ;  /* 0x0000000103034810 */ /* 0x000fe20007ffe0ff */
[----:B------:R-:W-:-:S04]  /*0700*/  VIADD R15, R15, 0x8 ;  /* 0x000000080f0f7836 */ /* 0x000fc80000000000 */
[----:B------:R-:W-:Y:S01]  /*0710*/  @P3 VIADD R3, R3, 0x1 ;  /* 0x0000000103033836 */ /* 0x000fe20000000000 */
[----:B0-----:R-:W-:Y:S02]  /*0720*/  @!P2 DADD R16, R16, R8 ;  /* 0x000000001010a229 */ /* 0x001fe40000000008 */
[----:B------:R-:W-:Y:S01]  /*0730*/  @!P2 DFMA R18, R8, R8, R18 ;  /* 0x000000080812a22b */ /* 0x000fe20000000012 */
[----:B------:R-:W-:Y:S01]  /*0740*/  @P2 VIADD R3, R3, 0x1 ;  /* 0x0000000103032836 */ /* 0x000fe20000000000 */
[----:B------:R-:W-:-:S04]  /*0750*/  ISETP.NE.AND P2, PT, R15, RZ, PT ;  /* 0x000000ff0f00720c */ /* 0x000fc80003f45270 */
[----:B-1----:R-:W-:Y:S02]  /*0760*/  @!P1 DADD R16, R16, R10 ;  /* 0x0000000010109229 */ /* 0x002fe4000000000a */
[----:B------:R-:W-:Y:S01]  /*0770*/  @!P1 DFMA R18, R10, R10, R18 ;  /* 0x0000000a0a12922b */ /* 0x000fe20000000012 */
[----:B------:R-:W-:Y:S01]  /*0780*/  @P1 IADD3 R3, PT, PT, R3, 0x1, RZ ;  /* 0x0000000103031810 */ /* 0x000fe20007ffe0ff */
[----:B------:R-:W-:Y:S02]  /*0790*/  VIADD R14, R14, 0x8 ;  /* 0x000000080e0e7836 */ /* 0x000fe40000000000 */
[----:B------:R-:W-:Y:S01]  /*07a0*/  IMAD R5, R12, 0x8, R5 ;  /* 0x000000080c057824 */ /* 0x000fe200078e0205 */
[----:B--2---:R-:W-:-:S13]  /*07b0*/  FSETP.NAN.AND P6, PT, |R34|, |R34|, PT ;  /* 0x400000222200720b */ /* 0x004fda0003fc8200 */
[----:B------:R-:W0:Y:S01]  /*07c0*/  @!P6 F2F.F64.F32 R22, R34 ;  /* 0x000000220016e310 */ /* 0x000e220000201800 */
[----:B------:R-:W-:Y:S01]  /*07d0*/  @P6 VIADD R3, R3, 0x1 ;  /* 0x0000000103036836 */ /* 0x000fe20000000000 */
[----:B0-----:R-:W-:Y:S02]  /*07e0*/  @!P6 DADD R16, R16, R22 ;  /* 0x000000001010e229 */ /* 0x001fe40000000016 */
[----:B------:R-:W-:Y:S01]  /*07f0*/  @!P6 DFMA R18, R22, R22, R18 ;  /* 0x000000161612e22b */ /* 0x000fe20000000012 */
[----:B------:R-:W-:Y:S10]  /*0800*/  @P2 BRA `(.L_x_5) ;  /* 0xfffffffc000c2947 */ /* 0x000ff4000383ffff */
.L_x_4:
[----:B------:R-:W-:Y:S05]  /*0810*/  @!P0 BRA `(.L_x_6) ;  /* 0x0000000400188947 */ /* 0x000fea0003800000 */
[----:B------:R-:W-:Y:S02]  /*0820*/  ISETP.GE.U32.AND P0, PT, R30, 0x4, PT ;  /* 0x000000041e00780c */ /* 0x000fe40003f06070 */
[----:B------:R-:W-:-:S04]  /*0830*/  LOP3.LUT R26, R0, 0x3, RZ, 0xc0, !PT ;  /* 0x00000003001a7812 */ /* 0x000fc800078ec0ff */
[----:B------:R-:W-:-:S07]  /*0840*/  ISETP.NE.AND P4, PT, R26, RZ, PT ;  /* 0x000000ff1a00720c */ /* 0x000fce0003f85270 */
[----:B------:R-:W-:Y:S06]  /*0850*/  @!P0 BRA `(.L_x_7) ;  /* 0x0000000000808947 */ /* 0x000fec0003800000 */
[----:B------:R-:W0:Y:S08]  /*0860*/  LDC R23, c[0x0][0x398] ;  /* 0x0000e600ff177b82 */ /* 0x000e300000000800 */
[----:B------:R-:W1:Y:S01]  /*0870*/  LDC.64 R8, c[0x0][0x380] ;  /* 0x0000e000ff087b82 */ /* 0x000e620000000a00 */
[----:B0-----:R-:W-:-:S04]  /*0880*/  IMAD R5, R14, R23, R13 ;  /* 0x000000170e057224 */ /* 0x001fc800078e020d */
[----:B-1----:R-:W-:-:S05]  /*0890*/  IMAD.WIDE R8, R5, 0x4, R8 ;  /* 0x0000000405087825 */ /* 0x002fca00078e0208 */
[----:B------:R-:W2:Y:S01]  /*08a0*/  LDG.E.CONSTANT R5, desc[UR4][R8.64] ;  /* 0x0000000408057981 */ /* 0x000ea2000c1e9900 */
[----:B------:R-:W-:-:S05]  /*08b0*/  IMAD.WIDE R10, R23, 0x4, R8 ;  /* 0x00000004170a7825 */ /* 0x000fca00078e0208 */
[----:B------:R-:W3:Y:S01]  /*08c0*/  LDG.E.CONSTANT R12, desc[UR4][R10.64] ;  /* 0x000000040a0c7981 */ /* 0x000ee2000c1e9900 */
[----:B------:R-:W-:-:S05]  /*08d0*/  IMAD.WIDE R24, R23, 0x4, R10 ;  /* 0x0000000417187825 */ /* 0x000fca00078e020a */
[----:B------:R-:W4:Y:S01]  /*08e0*/  LDG.E.CONSTANT R15, desc[UR4][R24.64] ;  /* 0x00000004180f7981 */ /* 0x000f22000c1e9900 */
[----:B------:R-:W-:-:S06]  /*08f0*/  IMAD.WIDE R22, R23, 0x4, R24 ;  /* 0x0000000417167825 */ /* 0x000fcc00078e0218 */
[----:B------:R-:W5:Y:S01]  /*0900*/  LDG.E.CONSTANT R22, desc[UR4][R22.64] ;  /* 0x0000000416167981 */ /* 0x000f62000c1e9900 */
[----:B------:R-:W-:Y:S01]  /*0910*/  VIADD R14, R14, 0x4 ;  /* 0x000000040e0e7836 */ /* 0x000fe20000000000 */
[----:B--2---:R-:W-:Y:S02]  /*0920*/  FSETP.NAN.AND P0, PT, |R5|, |R5|, PT ;  /* 0x400000050500720b */ /* 0x004fe40003f08200 */
[----:B---3--:R-:W-:Y:S02]  /*0930*/  FSETP.NAN.AND P1, PT, |R12|, |R12|, PT ;  /* 0x4000000c0c00720b */ /* 0x008fe40003f28200 */
[----:B----4-:R-:W-:-:S09]  /*0940*/  FSETP.NAN.AND P2, PT, |R15|, |R15|, PT ;  /* 0x4000000f0f00720b */ /* 0x010fd20003f48200 */
[----:B------:R-:W0:Y:S01]  /*0950*/  @!P0 F2F.F64.F32 R6, R5 ;  /* 0x0000000500068310 */ /* 0x000e220000201800 */
[----:B------:R-:W-:Y:S02]  /*0960*/  @P0 IADD3 R3, PT, PT, R3, 0x1, RZ ;  /* 0x0000000103030810 */ /* 0x000fe40007ffe0ff */
[----:B-----5:R-:W-:-:S03]  /*0970*/  FSETP.NAN.AND P3, PT, |R22|, |R22|, PT ;  /* 0x400000161600720b */ /* 0x020fc60003f68200 */
[----:B------:R-:W-:Y:S02]  /*0980*/  @P1 VIADD R3, R3, 0x1 ;  /* 0x0000000103031836 */ /* 0x000fe40000000000 */
[----:B------:R-:W1:Y:S02]  /*0990*/  @!P1 F2F.F64.F32 R8, R12 ;  /* 0x0000000c00089310 */ /* 0x000e640000201800 */
[----:B------:R-:W-:Y:S01]  /*09a0*/  @P2 VIADD R3, R3, 0x1 ;  /* 0x0000000103032836 */ /* 0x000fe20000000000 */
[----:B0-----:R-:W-:-:S05]  /*09b0*/  @!P0 DADD R16, R16, R6 ;  /* 0x0000000010108229 */ /* 0x001fca0000000006 */
[----:B------:R-:W0:Y:S01]  /*09c0*/  @!P2 F2F.F64.F32 R10, R15 ;  /* 0x0000000f000aa310 */ /* 0x000e220000201800 */
[----:B------:R-:W-:Y:S01]  /*09d0*/  @!P0 DFMA R18, R6, R6, R18 ;  /* 0x000000060612822b */ /* 0x000fe20000000012 */
[----:B------:R-:W-:Y:S01]  /*09e0*/  @P3 IADD3 R3, PT, PT, R3, 0x1, RZ ;  /* 0x0000000103033810 */ /* 0x000fe20007ffe0ff */
[----:B-1----:R-:W-:-:S05]  /*09f0*/  @!P1 DADD R16, R16, R8 ;  /* 0x0000000010109229 */ /* 0x002fca0000000008 */
[----:B------:R-:W1:Y:S01]  /*0a00*/  @!P3 F2F.F64.F32 R6, R22 ;  /* 0x000000160006b310 */ /* 0x000e620000201800 */
[----:B------:R-:W-:Y:S02]  /*0a10*/  @!P1 DFMA R18, R8, R8, R18 ;  /* 0x000000080812922b */ /* 0x000fe40000000012 */
[----:B0-----:R-:W-:-:S06]  /*0a20*/  @!P2 DADD R16, R16, R10 ;  /* 0x000000001010a229 */ /* 0x001fcc000000000a */
[----:B------:R-:W-:Y:S02]  /*0a30*/  @!P2 DFMA R18, R10, R10, R18 ;  /* 0x0000000a0a12a22b */ /* 0x000fe40000000012 */
[----:B-1----:R-:W-:-:S06]  /*0a40*/  @!P3 DADD R16, R16, R6 ;  /* 0x000000001010b229 */ /* 0x002fcc0000000006 */
[----:B------:R-:W-:-:S11]  /*0a50*/  @!P3 DFMA R18, R6, R6, R18 ;  /* 0x000000060612b22b */ /* 0x000fd60000000012 */
.L_x_7:
[----:B------:R-:W-:Y:S05]  /*0a60*/  @!P4 BRA `(.L_x_6) ;  /* 0x000000000084c947 */ /* 0x000fea0003800000 */
[----:B------:R-:W-:Y:S02]  /*0a70*/  ISETP.NE.AND P0, PT, R26, 0x1, PT ;  /* 0x000000011a00780c */ /* 0x000fe40003f05270 */
[----:B------:R-:W-:-:S04]  /*0a80*/  LOP3.LUT R0, R0, 0x1, RZ, 0xc0, !PT ;  /* 0x0000000100007812 */ /* 0x000fc800078ec0ff */
[----:B------:R-:W-:-:S07]  /*0a90*/  ISETP.NE.U32.AND P2, PT, R0, 0x1, PT ;  /* 0x000000010000780c */ /* 0x000fce0003f45070 */
[----:B------:R-:W-:Y:S06]  /*0aa0*/  @!P0 BRA `(.L_x_8) ;  /* 0x0000000000488947 */ /* 0x000fec0003800000 */
[----:B------:R-:W0:Y:S08]  /*0ab0*/  LDC R9, c[0x0][0x398] ;  /* 0x0000e600ff097b82 */ /* 0x000e300000000800 */
[----:B------:R-:W1:Y:S01]  /*0ac0*/  LDC.64 R6, c[0x0][0x380] ;  /* 0x0000e000ff067b82 */ /* 0x000e620000000a00 */
[----:B0-----:R-:W-:-:S04]  /*0ad0*/  IMAD R23, R14, R9, R13 ;  /* 0x000000090e177224 */ /* 0x001fc800078e020d */
[----:B-1----:R-:W-:-:S05]  /*0ae0*/  IMAD.WIDE R22, R23, 0x4, R6 ;  /* 0x0000000417167825 */ /* 0x002fca00078e0206 */
[----:B------:R-:W2:Y:S01]  /*0af0*/  LDG.E.CONSTANT R6, desc[UR4][R22.64] ;  /* 0x0000000416067981 */ /* 0x000ea2000c1e9900 */
[----:B------:R-:W-:-:S06]  /*0b00*/  IMAD.WIDE R8, R9, 0x4, R22 ;  /* 0x0000000409087825 */ /* 0x000fcc00078e0216 */
[----:B------:R-:W3:Y:S01]  /*0b10*/  LDG.E.CONSTANT R8, desc[UR4][R8.64] ;  /* 0x0000000408087981 */ /* 0x000ee2000c1e9900 */
[----:B------:R-:W-:Y:S01]  /*0b20*/  VIADD R14, R14, 0x2 ;  /* 0x000000020e0e7836 */ /* 0x000fe20000000000 */
[----:B--2---:R-:W-:Y:S02]  /*0b30*/  FSETP.NAN.AND P0, PT, |R6|, |R6|, PT ;  /* 0x400000060600720b */ /* 0x004fe40003f08200 */
[----:B---3--:R-:W-:-:S11]  /*0b40*/  FSETP.NAN.AND P1, PT, |R8|, |R8|, PT ;  /* 0x400000080800720b */ /* 0x008fd60003f28200 */
[----:B------:R-:W0:Y:S01]  /*0b50*/  @!P0 F2F.F64.F32 R6, R6 ;  /* 0x0000000600068310 */ /* 0x000e220000201800 */
[----:B------:R-:W-:-:S04]  /*0b60*/  @P0 VIADD R3, R3, 0x1 ;  /* 0x0000000103030836 */ /* 0x000fc80000000000 */
[----:B------:R-:W-:-:S03]  /*0b70*/  @P1 VIADD R3, R3, 0x1 ;  /* 0x0000000103031836 */ /* 0x000fc60000000000 */
[----:B------:R-:W1:Y:S01]  /*0b80*/  @!P1 F2F.F64.F32 R10, R8 ;  /* 0x00000008000a9310 */ /* 0x000e620000201800 */
[----:B0-----:R-:W-:Y:S02]  /*0b90*/  @!P0 DADD R16, R16, R6 ;  /* 0x0000000010108229 */ /* 0x001fe40000000006 */
[----:B------:R-:W-:-:S06]  /*0ba0*/  @!P0 DFMA R18, R6, R6, R18 ;  /* 0x000000060612822b */ /* 0x000fcc0000000012 */
[----:B-1----:R-:W-:Y:S02]  /*0bb0*/  @!P1 DADD R16, R16, R10 ;  /* 0x0000000010109229 */ /* 0x002fe4000000000a */
[----:B------:R-:W-:-:S11]  /*0bc0*/  @!P1 DFMA R18, R10, R10, R18 ;  /* 0x0000000a0a12922b */ /* 0x000fd60000000012 */
.L_x_8:
[----:B------:R-:W-:Y:S05]  /*0bd0*/  @P2 BRA `(.L_x_6) ;  /* 0x0000000000282947 */ /* 0x000fea0003800000 */
[----:B------:R-:W0:Y:S01]  /*0be0*/  LDC.64 R6, c[0x0][0x380] ;  /* 0x0000e000ff067b82 */ /* 0x000e220000000a00 */
[----:B------:R-:W1:Y:S02]  /*0bf0*/  LDCU UR6, c[0x0][0x398] ;  /* 0x00007300ff0677ac */ /* 0x000e640008000800 */
[----:B-1----:R-:W-:-:S04]  /*0c00*/  IMAD R5, R14, UR6, R13 ;  /* 0x000000060e057c24 */ /* 0x002fc8000f8e020d */
[----:B0-----:R-:W-:-:S06]  /*0c10*/  IMAD.WIDE R6, R5, 0x4, R6 ;  /* 0x0000000405067825 */ /* 0x001fcc00078e0206 */
[----:B------:R-:W2:Y:S02]  /*0c20*/  LDG.E.CONSTANT R6, desc[UR4][R6.64] ;  /* 0x0000000406067981 */ /* 0x000ea4000c1e9900 */
[----:B--2---:R-:W-:-:S13]  /*0c30*/  FSETP.NAN.AND P0, PT, |R6|, |R6|, PT ;  /* 0x400000060600720b */ /* 0x004fda0003f08200 */
[----:B------:R-:W0:Y:S01]  /*0c40*/  @!P0 F2F.F64.F32 R8, R6 ;  /* 0x0000000600088310 */ /* 0x000e220000201800 */
[----:B------:R-:W-:Y:S01]  /*0c50*/  @P0 IADD3 R3, PT, PT, R3, 0x1, RZ ;  /* 0x0000000103030810 */ /* 0x000fe20007ffe0ff */
[----:B0-----:R-:W-:Y:S02]  /*0c60*/  @!P0 DADD R16, R16, R8 ;  /* 0x0000000010108229 */ /* 0x001fe40000000008 */
[----:B------:R-:W-:-:S11]  /*0c70*/  @!P0 DFMA R18, R8, R8, R18 ;  /* 0x000000080812822b */ /* 0x000fd60000000012 */
.L_x_6:
[----:B------:R-:W0:Y:S02]  /*0c80*/  LDCU UR6, c[0x0][0x39c] ;  /* 0x00007380ff0677ac */ /* 0x000e240008000800 */
[----:B0-----:R-:W-:-:S13]  /*0c90*/  ISETP.GT.AND P0, PT, R2, UR6, PT ;  /* 0x0000000602007c0c */ /* 0x001fda000bf04270 */
[----:B------:R-:W-:Y:S05]  /*0ca0*/  @P0 BRA `(.L_x_9) ;  /* 0x0000000000c00947 */ /* 0x000fea0003800000 */
[----:B------:R-:W-:Y:S01]  /*0cb0*/  ISETP.NE.AND P0, PT, R3, RZ, PT ;  /* 0x000000ff0300720c */ /* 0x000fe20003f05270 */
[----:B------:R-:W-:-:S12]  /*0cc0*/  VIADD R6, R2, 0xffffffff ;  /* 0xffffffff02067836 */ /* 0x000fd80000000000 */
[----:B------:R-:W-:Y:S05]  /*0cd0*/  @P0 BRA `(.L_x_10) ;  /* 0x00000000009c0947 */ /* 0x000fea0003800000 */
[----:B------:R-:W-:Y:S01]  /*0ce0*/  DMUL R8, R16, R20 ;  /* 0x0000001410087228 */ /* 0x000fe20000000000 */
[----:B------:R-:W-:Y:S01]  /*0cf0*/  IMAD.MOV.U32 R14, RZ, RZ, 0x0 ;  /* 0x00000000ff0e7424 */ /* 0x000fe200078e00ff */
[----:B------:R-:W-:Y:S01]  /*0d00*/  MOV R15, 0x3fd80000 ;  /* 0x3fd80000000f7802 */ /* 0x000fe20000000f00 */
[----:B------:R-:W0:Y:S05]  /*0d10*/  LDCU UR6, c[0x0][0x394] ;  /* 0x00007280ff0677ac */ /* 0x000e2a0008000800 */
[----:B------:R-:W-:-:S08]  /*0d20*/  DMUL R22, R8, R8 ;  /* 0x0000000808167228 */ /* 0x000fd00000000000 */
[----:B------:R-:W-:Y:S01]  /*0d30*/  DFMA R22, R18, R20, -R22 ;  /* 0x000000141216722b */ /* 0x000fe20000000816 */
[----:B0-----:R-:W-:-:S05]  /*0d40*/  FSETP.NEU.AND P1, PT, RZ, UR6, PT ;  /* 0x00000006ff007c0b */ /* 0x001fca000bf2d000 */
[----:B------:R-:W0:Y:S02]  /*0d50*/  MUFU.RSQ64H R9, R23 ;  /* 0x0000001700097308 */ /* 0x000e240000001c00 */
[----:B------:R-:W-:Y:S02]  /*0d60*/  DSETP.GT.AND P0, PT, R22, RZ, PT ;  /* 0x000000ff1600722a */ /* 0x000fe40003f04000 */
[----:B------:R-:W-:-:S05]  /*0d70*/  VIADD R8, R23, 0xfcb00000 ;  /* 0xfcb0000017087836 */ /* 0x000fca0000000000 */
[----:B------:R-:W-:Y:S01]  /*0d80*/  ISETP.GE.U32.AND P2, PT, R8, 0x7ca00000, PT ;  /* 0x7ca000000800780c */ /* 0x000fe20003f46070 */
[----:B0-----:R-:W-:-:S08]  /*0d90*/  DMUL R10, R8, R8 ;  /* 0x00000008080a7228 */ /* 0x001fd00000000000 */
[----:B------:R-:W-:-:S08]  /*0da0*/  DFMA R10, R22, -R10, 1 ;  /* 0x3ff00000160a742b */ /* 0x000fd0000000080a */
[----:B------:R-:W-:Y:S02]  /*0db0*/  DFMA R14, R10, R14, 0.5 ;  /* 0x3fe000000a0e742b */ /* 0x000fe4000000000e */
[----:B------:R-:W-:-:S08]  /*0dc0*/  DMUL R10, R8, R10 ;  /* 0x0000000a080a7228 */ /* 0x000fd00000000000 */
[----:B------:R-:W-:-:S08]  /*0dd0*/  DFMA R14, R14, R10, R8 ;  /* 0x0000000a0e0e722b */ /* 0x000fd00000000008 */
[----:B------:R-:W-:Y:S02]  /*0de0*/  DMUL R28, R22, R14 ;  /* 0x0000000e161c7228 */ /* 0x000fe40000000000 */
[----:B------:R-:W-:Y:S02]  /*0df0*/  VIADD R27, R15, 0xfff00000 ;  /* 0xfff000000f1b7836 */ /* 0x000fe40000000000 */
[----:B------:R-:W-:-:S04]  /*0e00*/  IMAD.MOV.U32 R26, RZ, RZ, R14 ;  /* 0x000000ffff1a7224 */ /* 0x000fc800078e000e */
[----:B------:R-:W-:-:S08]  /*0e10*/  DFMA R24, R28, -R28, R22 ;  /* 0x8000001c1c18722b */ /* 0x000fd00000000016 */
[----:B------:R-:W-:Y:S01]  /*0e20*/  DFMA R10, R24, R26, R28 ;  /* 0x0000001a180a722b */ /* 0x000fe2000000001c */
[----:B------:R-:W-:Y:S10]  /*0e30*/  @!P2 BRA `(.L_x_11) ;  /* 0x000000000014a947 */ /* 0x000ff40003800000 */
[----:B------:R-:W-:Y:S01]  /*0e40*/  IMAD.MOV.U32 R26, RZ, RZ, R14 ;  /* 0x000000ffff1a7224 */ /* 0x000fe200078e000e */
[----:B------:R-:W-:-:S07]  /*0e50*/  MOV R0, 0xe70 ;  /* 0x00000e7000007802 */ /* 0x000fce0000000f00 */
[----:B------:R-:W-:Y:S05]  /*0e60*/  CALL.REL.NOINC `($__internal_1_$__cuda_sm20_dsqrt_rn_f64_mediumpath_v1) ;  /* 0x0000001400a87944 */ /* 0x000fea0003c00000 */
[----:B------:R-:W-:Y:S01]  /*0e70*/  MOV R10, R36 ;  /* 0x00000024000a7202 */ /* 0x000fe20000000f00 */
[----:B------:R-:W-:-:S07]  /*0e80*/  IMAD.MOV.U32 R11, RZ, RZ, R37 ;  /* 0x000000ffff0b7224 */ /* 0x000fce00078e0025 */
.L_x_11:
[----:B------:R-:W0:Y:S01]  /*0e90*/  LDCU UR6, c[0x0][0x394] ;  /* 0x00007280ff0677ac */ /* 0x000e220008000800 */
[----:B------:R-:W1:Y:S01]  /*0ea0*/  LDC.64 R14, c[0x0][0x3a0] ;  /* 0x0000e800ff0e7b82 */ /* 0x000e620000000a00 */
[----:B0-----:R-:W0:Y:S01]  /*0eb0*/  F2F.F64.F32 R8, UR6 ;  /* 0x0000000600087d10 */ /* 0x001e220008201800 */
[----:B------:R-:W2:Y:S01]  /*0ec0*/  LDCU UR6, c[0x0][0x398] ;  /* 0x00007300ff0677ac */ /* 0x000ea20008000800 */
[----:B0-----:R-:W-:Y:S01]  /*0ed0*/  DMUL R8, R8, R10 ;  /* 0x0000000a08087228 */ /* 0x001fe20000000000 */
[----:B--2---:R-:W-:-:S04]  /*0ee0*/  IMAD R7, R6, UR6, R13 ;  /* 0x0000000606077c24 */ /* 0x004fc8000f8e020d */
[----:B-1----:R-:W-:-:S05]  /*0ef0*/  IMAD.WIDE.U32 R6, R7, 0x4, R14 ;  /* 0x0000000407067825 */ /* 0x002fca00078e000e */
[----:B------:R-:W0:Y:S02]  /*0f00*/  F2F.F32.F64 R8, R8 ;  /* 0x0000000800087310 */ /* 0x000e240000301000 */
[----:B0-----:R-:W-:-:S04]  /*0f10*/  FSEL R0, R8, RZ, P0 ;  /* 0x000000ff08007208 */ /* 0x001fc80000000000 */
[----:B------:R-:W-:-:S05]  /*0f20*/  FSEL R5, R0, RZ, P1 ;  /* 0x000000ff00057208 */ /* 0x000fca0000800000 */
[----:B------:R0:W-:Y:S01]  /*0f30*/  STG.E desc[UR4][R6.64], R5 ;  /* 0x0000000506007986 */ /* 0x0001e2000c101904 */
[----:B------:R-:W-:Y:S05]  /*0f40*/  BRA `(.L_x_9) ;  /* 0x0000000000187947 */ /* 0x000fea0003800000 */
.L_x_10:
[----:B------:R-:W0:Y:S01]  /*0f50*/  LDC.64 R8, c[0x0][0x3a0] ;  /* 0x0000e800ff087b82 */ /* 0x000e220000000a00 */
[----:B------:R-:W1:Y:S01]  /*0f60*/  LDCU UR6, c[0x0][0x398] ;  /* 0x00007300ff0677ac */ /* 0x000e620008000800 */
[----:B------:R-:W-:Y:S02]  /*0f70*/  IMAD.MOV.U32 R7, RZ, RZ, 0x7fffffff ;  /* 0x7fffffffff077424 */ /* 0x000fe400078e00ff */
[----:B-1----:R-:W-:-:S04]  /*0f80*/  IMAD R5, R6, UR6, R13 ;  /* 0x0000000606057c24 */ /* 0x002fc8000f8e020d */
[----:B0-----:R-:W-:-:S05]  /*0f90*/  IMAD.WIDE.U32 R8, R5, 0x4, R8 ;  /* 0x0000000405087825 */ /* 0x001fca00078e0008 */
[----:B------:R1:W-:Y:S02]  /*0fa0*/  STG.E desc[UR4][R8.64], R7 ;  /* 0x0000000708007986 */ /* 0x0003e4000c101904 */
.L_x_9:
[----:B------:R-:W2:Y:S02]  /*0fb0*/  LDCU UR6, c[0x0][0x39c] ;  /* 0x00007380ff0677ac */ /* 0x000ea40008000800 */
[----:B--2---:R-:W-:-:S13]  /*0fc0*/  ISETP.GE.AND P0, PT, R2, UR6, PT ;  /* 0x0000000602007c0c */ /* 0x004fda000bf06270 */
[----:B------:R-:W-:Y:S05]  /*0fd0*/  @P0 EXIT ;  /* 0x000000000000094d */ /* 0x000fea0003800000 */
[----:B------:R-:W2:Y:S01]  /*0fe0*/  LDCU UR7, c[0x0][0x394] ;  /* 0x00007280ff0777ac */ /* 0x000ea20008000800 */
[----:B------:R-:W-:-:S04]  /*0ff0*/  IADD3 R0, PT, PT, -R2, UR6, RZ ;  /* 0x0000000602007c10 */ /* 0x000fc8000fffe1ff */
[----:B------:R-:W-:Y:S01]  /*1000*/  LOP3.LUT P0, R0, R0, 0x3, RZ, 0xc0, !PT ;  /* 0x0000000300007812 */ /* 0x000fe2000780c0ff */
[----:B--2---:R-:W2:-:S12]  /*1010*/  F2F.F64.F32 R14, UR7 ;  /* 0x00000007000e7d10 */ /* 0x004e980008201800 */
[----:B------:R-:W-:Y:S05]  /*1020*/  @!P0 BRA `(.L_x_12) ;  /* 0x0000000000fc8947 */ /* 0x000fea0003800000 */
[----:B------:R-:W3:Y:S01]  /*1030*/  LDCU UR6, c[0x0][0x398] ;  /* 0x00007300ff0677ac */ /* 0x000ee20008000800 */
[----:B0-----:R-:W-:Y:S01]  /*1040*/  IMAD.MOV R5, RZ, RZ, -R0 ;  /* 0x000000ffff057224 */ /* 0x001fe200078e0a00 */
[----:B------:R-:W0:Y:S01]  /*1050*/  LDCU UR7, c[0x0][0x394] ;  /* 0x00007280ff0777ac */ /* 0x000e220008000800 */
[--C-:B---3--:R-:W-:Y:S02]  /*1060*/  IMAD R6, R2, UR6, R13.reuse ;  /* 0x0000000602067c24 */ /* 0x108fe4000f8e020d */
[----:B01----:R-:W-:-:S07]  /*1070*/  IMAD R7, R4, UR6, R13 ;  /* 0x0000000604077c24 */ /* 0x003fce000f8e020d */
.L_x_15:
[----:B------:R-:W0:Y:S02]  /*1080*/  LDC.64 R10, c[0x0][0x380] ;  /* 0x0000e000ff0a7b82 */ /* 0x000e240000000a00 */
[----:B0--3--:R-:W-:-:S06]  /*1090*/  IMAD.WIDE R8, R7, 0x4, R10 ;  /* 0x0000000407087825 */ /* 0x009fcc00078e020a */
[----:B------:R-:W3:Y:S01]  /*10a0*/  LDG.E.CONSTANT R8, desc[UR4][R8.64] ;  /* 0x0000000408087981 */ /* 0x000ee2000c1e9900 */
[----:B------:R-:W-:-:S06]  /*10b0*/  IMAD.WIDE.U32 R10, R6, 0x4, R10 ;  /* 0x00000004060a7825 */ /* 0x000fcc00078e000a */
[----:B------:R-:W4:Y:S01]  /*10c0*/  LDG.E.CONSTANT R10, desc[UR4][R10.64] ;  /* 0x000000040a0a7981 */ /* 0x000f22000c1e9900 */
[----:B---3--:R-:W-:Y:S02]  /*10d0*/  FSETP.NAN.AND P0, PT, |R8|, |R8|, PT ;  /* 0x400000080800720b */ /* 0x008fe40003f08200 */
[----:B----4-:R-:W-:-:S11]  /*10e0*/  FSETP.NAN.AND P1, PT, |R10|, |R10|, PT ;  /* 0x4000000a0a00720b */ /* 0x010fd60003f28200 */
[----:B------:R-:W0:Y:S01]  /*10f0*/  @!P0 F2F.F64.F32 R22, R8 ;  /* 0x0000000800168310 */ /* 0x000e220000201800 */
[----:B------:R-:W-:-:S05]  /*1100*/  @P0 IADD3 R3, PT, PT, R3, -0x1, RZ ;  /* 0xffffffff03030810 */ /* 0x000fca0007ffe0ff */
[----:B------:R-:W-:Y:S02]  /*1110*/  @P1 VIADD R3, R3, 0x1 ;  /* 0x0000000103031836 */ /* 0x000fe40000000000 */
[----:B------:R-:W1:Y:S01]  /*1120*/  @!P1 F2F.F64.F32 R24, R10 ;  /* 0x0000000a00189310 */ /* 0x000e620000201800 */
[----:B0-----:R-:W-:Y:S02]  /*1130*/  @!P0 DADD R16, R16, -R22 ;  /* 0x0000000010108229 */ /* 0x001fe40000000816 */
[----:B------:R-:W-:Y:S01]  /*1140*/  @!P0 DFMA R18, -R22, R22, R18 ;  /* 0x000000161612822b */ /* 0x000fe20000000112 */
[----:B------:R-:W-:Y:S01]  /*1150*/  ISETP.NE.AND P0, PT, R3, RZ, PT ;  /* 0x000000ff0300720c */ /* 0x000fe20003f05270 */
[----:B------:R-:W-:-:S04]  /*1160*/  IMAD.MOV.U32 R23, RZ, RZ, 0x7fffffff ;  /* 0x7fffffffff177424 */ /* 0x000fc800078e00ff */
[----:B-1----:R-:W-:Y:S02]  /*1170*/  @!P1 DADD R16, R16, R24 ;  /* 0x0000000010109229 */ /* 0x002fe40000000018 */
[----:B------:R-:W-:-:S06]  /*1180*/  @!P1 DFMA R18, R24, R24, R18 ;  /* 0x000000181812922b */ /* 0x000fcc0000000012 */
[----:B------:R-:W-:Y:S05]  /*1190*/  @P0 BRA `(.L_x_13) ;  /* 0x0000000000780947 */ /* 0x000fea0003800000 */
[----:B------:R-:W-:Y:S01]  /*11a0*/  DMUL R8, R16, R20 ;  /* 0x0000001410087228 */ /* 0x000fe20000000000 */
[----:B------:R-:W-:Y:S01]  /*11b0*/  MOV R24, 0x0 ;  /* 0x0000000000187802 */ /* 0x000fe20000000f00 */
[----:B------:R-:W-:Y:S01]  /*11c0*/  IMAD.MOV.U32 R25, RZ, RZ, 0x3fd80000 ;  /* 0x3fd80000ff197424 */ /* 0x000fe200078e00ff */
[----:B------:R-:W-:-:S05]  /*11d0*/  FSETP.NEU.AND P1, PT, RZ, UR7, PT ;  /* 0x00000007ff007c0b */ /* 0x000fca000bf2d000 */
[----:B------:R-:W-:-:S08]  /*11e0*/  DMUL R22, R8, R8 ;  /* 0x0000000808167228 */ /* 0x000fd00000000000 */
[----:B------:R-:W-:-:S06]  /*11f0*/  DFMA R22, R18, R20, -R22 ;  /* 0x000000141216722b */ /* 0x000fcc0000000816 */
        /* <DEDUP_REMOVED lines=15> */
[----:B------:R-:W-:Y:S02]  /*12f0*/  MOV R26, R30 ;  /* 0x0000001e001a7202 */ /* 0x000fe40000000f00 */
[----:B------:R-:W-:-:S07]  /*1300*/  MOV R0, 0x1320 ;  /* 0x0000132000007802 */ /* 0x000fce0000000f00 */
[----:B--2---:R-:W-:Y:S05]  /*1310*/  CALL.REL.NOINC `($__internal_1_$__cuda_sm20_dsqrt_rn_f64_mediumpath_v1) ;  /* 0x00000010007c7944 */ /* 0x004fea0003c00000 */
[----:B------:R-:W-:Y:S02]  /*1320*/  IMAD.MOV.U32 R10, RZ, RZ, R36 ;  /* 0x000000ffff0a7224 */ /* 0x000fe400078e0024 */
[----:B------:R-:W-:-:S07]  /*1330*/  IMAD.MOV.U32 R11, RZ, RZ, R37 ;  /* 0x000000ffff0b7224 */ /* 0x000fce00078e0025 */
.L_x_14:
[----:B--2---:R-:W-:-:S10]  /*1340*/  DMUL R10, R14, R10 ;  /* 0x0000000a0e0a7228 */ /* 0x004fd40000000000 */
[----:B------:R-:W0:Y:S02]  /*1350*/  F2F.F32.F64 R10, R10 ;  /* 0x0000000a000a7310 */ /* 0x000e240000301000 */
[----:B0-----:R-:W-:-:S04]  /*1360*/  FSEL R23, R10, RZ, P0 ;  /* 0x000000ff0a177208 */ /* 0x001fc80000000000 */
[----:B------:R-:W-:-:S07]  /*1370*/  FSEL R23, R23, RZ, P1 ;  /* 0x000000ff17177208 */ /* 0x000fce0000800000 */
.L_x_13:
[----:B------:R-:W0:Y:S01]  /*1380*/  LDC.64 R8, c[0x0][0x3a0] ;  /* 0x0000e800ff087b82 */ /* 0x000e220000000a00 */
[----:B------:R-:W-:Y:S02]  /*1390*/  VIADD R5, R5, 0x1 ;  /* 0x0000000105057836 */ /* 0x000fe40000000000 */
[----:B------:R-:W-:-:S03]  /*13a0*/  VIADD R2, R2, 0x1 ;  /* 0x0000000102027836 */ /* 0x000fc60000000000 */
[----:B------:R-:W-:Y:S02]  /*13b0*/  ISETP.NE.AND P0, PT, R5, RZ, PT ;  /* 0x000000ff0500720c */ /* 0x000fe40003f05270 */
[----:B------:R-:W1:Y:S01]  /*13c0*/  LDC R0, c[0x0][0x398] ;  /* 0x0000e600ff007b82 */ /* 0x000e620000000800 */
[----:B0-----:R-:W-:-:S05]  /*13d0*/  IMAD.WIDE.U32 R8, R6, 0x4, R8 ;  /* 0x0000000406087825 */ /* 0x001fca00078e0008 */
[----:B------:R3:W-:Y:S01]  /*13e0*/  STG.E desc[UR4][R8.64], R23 ;  /* 0x0000001708007986 */ /* 0x0007e2000c101904 */
[----:B-1----:R-:W-:Y:S01]  /*13f0*/  IADD3 R7, PT, PT, R7, R0, RZ ;  /* 0x0000000007077210 */ /* 0x002fe20007ffe0ff */
[----:B------:R-:W-:-:S03]  /*1400*/  IMAD.IADD R6, R6, 0x1, R0 ;  /* 0x0000000106067824 */ /* 0x000fc600078e0200 */
[----:B------:R-:W-:Y:S05]  /*1410*/  @P0 BRA `(.L_x_15) ;  /* 0xfffffffc00180947 */ /* 0x000fea000383ffff */
.L_x_12:
[----:B0-----:R-:W0:Y:S01]  /*1420*/  LDC R5, c[0x0][0x390] ;  /* 0x0000e400ff057b82 */ /* 0x001e220000000800 */
[----:B------:R-:W0:Y:S02]  /*1430*/  LDCU UR6, c[0x0][0x39c] ;  /* 0x00007380ff0677ac */ /* 0x000e240008000800 */
[----:B0-----:R-:W-:-:S04]  /*1440*/  IADD3 R4, PT, PT, R5, -UR6, R4 ;  /* 0x8000000605047c10 */ /* 0x001fc8000fffe004 */
[----:B------:R-:W-:-:S13]  /*1450*/  ISETP.GT.U32.AND P0, PT, R4, -0x4, PT ;  /* 0xfffffffc0400780c */ /* 0x000fda0003f04070 */
[----:B------:R-:W-:Y:S05]  /*1460*/  @P0 EXIT ;  /* 0x000000000000094d */ /* 0x000fea0003800000 */
[----:B------:R-:W0:Y:S01]  /*1470*/  LDC R11, c[0x0][0x398] ;  /* 0x0000e600ff0b7b82 */ /* 0x000e220000000800 */
[C---:B------:R-:W-:Y:S01]  /*1480*/  IADD3 R4, PT, PT, R2.reuse, 0x2, RZ ;  /* 0x0000000202047810 */ /* 0x040fe20007ffe0ff */
[C---:B------:R-:W-:Y:S01]  /*1490*/  VIADD R6, R2.reuse, 0x3 ;  /* 0x0000000302067836 */ /* 0x040fe20000000000 */
[----:B------:R-:W4:Y:S01]  /*14a0*/  LDCU UR6, c[0x0][0x394] ;  /* 0x00007280ff0677ac */ /* 0x000f220008000800 */
[C---:B-1-3--:R-:W-:Y:S02]  /*14b0*/  IMAD.IADD R8, R2.reuse, 0x1, -R5 ;  /* 0x0000000102087824 */ /* 0x04afe400078e0a05 */
[-C--:B0-----:R-:W-:Y:S02]  /*14c0*/  IMAD R0, R2, R11.reuse, R11 ;  /* 0x0000000b02007224 */ /* 0x081fe400078e020b */
[-CC-:B------:R-:W-:Y:S02]  /*14d0*/  IMAD R5, R4, R11.reuse, R13.reuse ;  /* 0x0000000b04057224 */ /* 0x180fe400078e020d */
[----:B------:R-:W-:-:S02]  /*14e0*/  IMAD R7, R6, R11, R13 ;  /* 0x0000000b06077224 */ /* 0x000fc400078e020d */
[-CC-:B------:R-:W-:Y:S02]  /*14f0*/  IMAD R9, R8, R11.reuse, R13.reuse ;  /* 0x0000000b08097224 */ /* 0x180fe400078e020d */
[----:B------:R-:W-:Y:S01]  /*1500*/  IMAD R11, R2, R11, R13 ;  /* 0x0000000b020b7224 */ /* 0x000fe200078e020d */
[----:B----4-:R-:W-:-:S07]  /*1510*/  IADD3 R13, PT, PT, R0, R13, RZ ;  /* 0x0000000d000d7210 */ /* 0x010fce0007ffe0ff */
.L_x_24:
[----:B------:R-:W0:Y:S02]  /*1520*/  LDC.64 R22, c[0x0][0x380] ;  /* 0x0000e000ff167b82 */ /* 0x000e240000000a00 */
[----:B0-----:R-:W-:-:S05]  /*1530*/  IMAD.WIDE R30, R9, 0x4, R22 ;  /* 0x00000004091e7825 */ /* 0x001fca00078e0216 */
[----:B------:R-:W3:Y:S01]  /*1540*/  LDG.E.CONSTANT R24, desc[UR4][R30.64] ;  /* 0x000000041e187981 */ /* 0x000ee2000c1e9900 */
[----:B------:R-:W-:-:S06]  /*1550*/  IMAD.WIDE.U32 R22, R11, 0x4, R22 ;  /* 0x000000040b167825 */ /* 0x000fcc00078e0016 */
[----:B------:R-:W4:Y:S01]  /*1560*/  LDG.E.CONSTANT R22, desc[UR4][R22.64] ;  /* 0x0000000416167981 */ /* 0x000f22000c1e9900 */
[----:B------:R-:W-:Y:S02]  /*1570*/  MOV R33, 0x7fffffff ;  /* 0x7fffffff00217802 */ /* 0x000fe40000000f00 */
[----:B---3--:R-:W-:Y:S02]  /*1580*/  FSETP.NAN.AND P0, PT, |R24|, |R24|, PT ;  /* 0x400000181800720b */ /* 0x008fe40003f08200 */
[----:B----4-:R-:W-:-:S11]  /*1590*/  FSETP.NAN.AND P1, PT, |R22|, |R22|, PT ;  /* 0x400000161600720b */ /* 0x010fd60003f28200 */
[----:B------:R-:W0:Y:S01]  /*15a0*/  @!P0 F2F.F64.F32 R24, R24 ;  /* 0x0000001800188310 */ /* 0x000e220000201800 */
[----:B------:R-:W-:-:S04]  /*15b0*/  @P0 VIADD R3, R3, 0xffffffff ;  /* 0xffffffff03030836 */ /* 0x000fc80000000000 */
[----:B------:R-:W-:-:S03]  /*15c0*/  @P1 VIADD R3, R3, 0x1 ;  /* 0x0000000103031836 */ /* 0x000fc60000000000 */
[----:B------:R-:W1:Y:S01]  /*15d0*/  @!P1 F2F.F64.F32 R26, R22 ;  /* 0x00000016001a9310 */ /* 0x000e620000201800 */
[----:B0-----:R-:W-:Y:S02]  /*15e0*/  @!P0 DADD R16, R16, -R24 ;  /* 0x0000000010108229 */ /* 0x001fe40000000818 */
[----:B------:R-:W-:Y:S01]  /*15f0*/  @!P0 DFMA R18, -R24, R24, R18 ;  /* 0x000000181812822b */ /* 0x000fe20000000112 */
[----:B------:R-:W-:-:S05]  /*1600*/  ISETP.NE.AND P0, PT, R3, RZ, PT ;  /* 0x000000ff0300720c */ /* 0x000fca0003f05270 */
[----:B-1----:R-:W-:Y:S02]  /*1610*/  @!P1 DADD R16, R16, R26 ;  /* 0x0000000010109229 */ /* 0x002fe4000000001a */
[----:B------:R-:W-:-:S06]  /*1620*/  @!P1 DFMA R18, R26, R26, R18 ;  /* 0x0000001a1a12922b */ /* 0x000fcc0000000012 */
[----:B------:R-:W-:Y:S05]  /*1630*/  @P0 BRA `(.L_x_16) ;  /* 0x0000000000740947 */ /* 0x000fea0003800000 */
[----:B------:R-:W-:Y:S01]  /*1640*/  DMUL R22, R16, R20 ;  /* 0x0000001410167228 */ /* 0x000fe20000000000 */
[----:B------:R-:W-:Y:S01]  /*1650*/  IMAD.MOV.U32 R34, RZ, RZ, 0x0 ;  /* 0x00000000ff227424 */ /* 0x000fe200078e00ff */
[----:B------:R-:W-:Y:S02]  /*1660*/  MOV R35, 0x3fd80000 ;  /* 0x3fd8000000237802 */ /* 0x000fe40000000f00 */
[----:B------:R-:W-:-:S04]  /*1670*/  FSETP.NEU.AND P1, PT, RZ, UR6, PT ;  /* 0x00000006ff007c0b */ /* 0x000fc8000bf2d000 */
        /* <DEDUP_REMOVED lines=17> */
[----:B------:R-:W-:Y:S01]  /*1790*/  MOV R26, R34 ;  /* 0x00000022001a7202 */ /* 0x000fe20000000f00 */
[----:B------:R-:W-:Y:S01]  /*17a0*/  IMAD.MOV.U32 R8, RZ, RZ, R32 ;  /* 0x000000ffff087224 */ /* 0x000fe200078e0020 */
[----:B------:R-:W-:-:S07]  /*17b0*/  MOV R0, 0x17d0 ;  /* 0x000017d000007802 */ /* 0x000fce0000000f00 */
[----:B--2---:R-:W-:Y:S05]  /*17c0*/  CALL.REL.NOINC `($__internal_1_$__cuda_sm20_dsqrt_rn_f64_mediumpath_v1) ;  /* 0x0000000c00507944 */ /* 0x004fea0003c00000 */
.L_x_17:
[----:B--2---:R-:W-:-:S10]  /*17d0*/  DMUL R36, R14, R36 ;  /* 0x000000240e247228 */ /* 0x004fd40000000000 */
[----:B------:R-:W0:Y:S02]  /*17e0*/  F2F.F32.F64 R36, R36 ;  /* 0x0000002400247310 */ /* 0x000e240000301000 */
[----:B0-----:R-:W-:-:S04]  /*17f0*/  FSEL R33, R36, RZ, P0 ;  /* 0x000000ff24217208 */ /* 0x001fc80000000000 */
[----:B------:R-:W-:-:S07]  /*1800*/  FSEL R33, R33, RZ, P1 ;  /* 0x000000ff21217208 */ /* 0x000fce0000800000 */
.L_x_16:
[----:B------:R-:W0:Y:S08]  /*1810*/  LDC R23, c[0x0][0x398] ;  /* 0x0000e600ff177b82 */ /* 0x000e300000000800 */
[----:B------:R-:W1:Y:S01]  /*1820*/  LDC.64 R24, c[0x0][0x380] ;  /* 0x0000e000ff187b82 */ /* 0x000e620000000a00 */
[----:B0-----:R-:W-:-:S07]  /*1830*/  IMAD.WIDE R30, R23, 0x4, R30 ;  /* 0x00000004171e7825 */ /* 0x001fce00078e021e */
[----:B------:R-:W0:Y:S01]  /*1840*/  LDC.64 R22, c[0x0][0x3a0] ;  /* 0x0000e800ff167b82 */ /* 0x000e220000000a00 */
[----:B------:R-:W3:Y:S01]  /*1850*/  LDG.E.CONSTANT R26, desc[UR4][R30.64] ;  /* 0x000000041e1a7981 */ /* 0x000ee2000c1e9900 */
[----:B-1----:R-:W-:-:S06]  /*1860*/  IMAD.WIDE.U32 R24, R13, 0x4, R24 ;  /* 0x000000040d187825 */ /* 0x002fcc00078e0018 */
[----:B------:R-:W4:Y:S01]  /*1870*/  LDG.E.CONSTANT R24, desc[UR4][R24.64] ;  /* 0x0000000418187981 */ /* 0x000f22000c1e9900 */
[----:B------:R-:W-:Y:S02]  /*1880*/  IMAD.MOV.U32 R35, RZ, RZ, 0x7fffffff ;  /* 0x7fffffffff237424 */ /* 0x000fe400078e00ff */
[----:B0-----:R-:W-:-:S05]  /*1890*/  IMAD.WIDE.U32 R22, R11, 0x4, R22 ;  /* 0x000000040b167825 */ /* 0x001fca00078e0016 */
[----:B------:R0:W-:Y:S01]  /*18a0*/  STG.E desc[UR4][R22.64], R33 ;  /* 0x0000002116007986 */ /* 0x0001e2000c101904 */
[----:B---3--:R-:W-:Y:S02]  /*18b0*/  FSETP.NAN.AND P0, PT, |R26|, |R26|, PT ;  /* 0x4000001a1a00720b */ /* 0x008fe40003f08200 */
[----:B----4-:R-:W-:-:S11]  /*18c0*/  FSETP.NAN.AND P1, PT, |R24|, |R24|, PT ;  /* 0x400000181800720b */ /* 0x010fd60003f28200 */
[----:B------:R-:W1:Y:S01]  /*18d0*/  @!P0 F2F.F64.F32 R26, R26 ;  /* 0x0000001a001a8310 */ /* 0x000e620000201800 */
[----:B------:R-:W-:-:S05]  /*18e0*/  @P0 VIADD R3, R3, 0xffffffff ;  /* 0xffffffff03030836 */ /* 0x000fca0000000000 */
[----:B------:R-:W-:Y:S02]  /*18f0*/  @P1 IADD3 R3, PT, PT, R3, 0x1, RZ ;  /* 0x0000000103031810 */ /* 0x000fe40007ffe0ff */
[----:B------:R-:W3:Y:S01]  /*1900*/  @!P1 F2F.F64.F32 R28, R24 ;  /* 0x00000018001c9310 */ /* 0x000ee20000201800 */
[----:B-1----:R-:W-:Y:S02]  /*1910*/  @!P0 DADD R16, R16, -R26 ;  /* 0x0000000010108229 */ /* 0x002fe4000000081a */
[----:B------:R-:W-:Y:S01]  /*1920*/  @!P0 DFMA R18, -R26, R26, R18 ;  /* 0x0000001a1a12822b */ /* 0x000fe20000000112 */
[----:B------:R-:W-:-:S05]  /*1930*/  ISETP.NE.AND P0, PT, R3, RZ, PT ;  /* 0x000000ff0300720c */ /* 0x000fca0003f05270 */
[----:B---3--:R-:W-:Y:S02]  /*1940*/  @!P1 DADD R16, R16, R28 ;  /* 0x0000000010109229 */ /* 0x008fe4000000001c */
[----:B------:R-:W-:-:S06]  /*1950*/  @!P1 DFMA R18, R28, R28, R18 ;  /* 0x0000001c1c12922b */ /* 0x000fcc0000000012 */
[----:B0-----:R-:W-:Y:S05]  /*1960*/  @P0 BRA `(.L_x_18) ;  /* 0x0000000000740947 */ /* 0x001fea0003800000 */
        /* <DEDUP_REMOVED lines=16> */
[----:B------:R-:W-:Y:S01]  /*1a70*/  VIADD R27, R35, 0xfff00000 ;  /* 0xfff00000231b7836 */ /* 0x000fe20000000000 */
[----:B------:R-:W-:-:S05]  /*1a80*/  MOV R26, R34 ;  /* 0x00000022001a7202 */ /* 0x000fca0000000f00 */
[----:B------:R-:W-:-:S08]  /*1a90*/  DFMA R24, R28, -R28, R22 ;  /* 0x8000001c1c18722b */ /* 0x000fd00000000016 */
[----:B------:R-:W-:Y:S01]  /*1aa0*/  DFMA R36, R24, R26, R28 ;  /* 0x0000001a1824722b */ /* 0x000fe2000000001c */
[----:B------:R-:W-:Y:S10]  /*1ab0*/  @!P2 BRA `(.L_x_19) ;  /* 0x000000000010a947 */ /* 0x000ff40003800000 */
[----:B------:R-:W-:Y:S01]  /*1ac0*/  IMAD.MOV.U32 R26, RZ, RZ, R34 ;  /* 0x000000ffff1a7224 */ /* 0x000fe200078e0022 */
[----:B------:R-:W-:Y:S01]  /*1ad0*/  MOV R0, 0x1b00 ;  /* 0x00001b0000007802 */ /* 0x000fe20000000f00 */
[----:B------:R-:W-:-:S07]  /*1ae0*/  IMAD.MOV.U32 R8, RZ, RZ, R32 ;  /* 0x000000ffff087224 */ /* 0x000fce00078e0020 */
[----:B--2---:R-:W-:Y:S05]  /*1af0*/  CALL.REL.NOINC `($__internal_1_$__cuda_sm20_dsqrt_rn_f64_mediumpath_v1) ;  /* 0x0000000800847944 */ /* 0x004fea0003c00000 */
.L_x_19:
[----:B--2---:R-:W-:-:S10]  /*1b00*/  DMUL R36, R14, R36 ;  /* 0x000000240e247228 */ /* 0x004fd40000000000 */
[----:B------:R-:W0:Y:S02]  /*1b10*/  F2F.F32.F64 R36, R36 ;  /* 0x0000002400247310 */ /* 0x000e240000301000 */
[----:B0-----:R-:W-:-:S04]  /*1b20*/  FSEL R35, R36, RZ, P0 ;  /* 0x000000ff24237208 */ /* 0x001fc80000000000 */
[----:B------:R-:W-:-:S07]  /*1b30*/  FSEL R35, R35, RZ, P1 ;  /* 0x000000ff23237208 */ /* 0x000fce0000800000 */
.L_x_18:
        /* <DEDUP_REMOVED lines=13> */
[----:B------:R-:W-:-:S05]  /*1c10*/  @P0 IADD3 R3, PT, PT, R3, -0x1, RZ ;  /* 0xffffffff03030810 */ /* 0x000fca0007ffe0ff */
[----:B------:R-:W-:Y:S02]  /*1c20*/  @P1 VIADD R3, R3, 0x1 ;  /* 0x0000000103031836 */ /* 0x000fe40000000000 */
        /* <DEDUP_REMOVED lines=8> */
[----:B------:R-:W-:Y:S01]  /*1cb0*/  IMAD.MOV.U32 R34, RZ, RZ, 0x0 ;  /* 0x00000000ff227424 */ /* 0x000fe200078e00ff */
[----:B------:R-:W-:Y:S01]  /*1cc0*/  FSETP.NEU.AND P1, PT, RZ, UR6, PT ;  /* 0x00000006ff007c0b */ /* 0x000fe2000bf2d000 */
[----:B------:R-:W-:-:S05]  /*1cd0*/  IMAD.MOV.U32 R35, RZ, RZ, 0x3fd80000 ;  /* 0x3fd80000ff237424 */ /* 0x000fca00078e00ff */
[----:B------:R-:W-:-:S08]  /*1ce0*/  DMUL R22, R22, R22 ;  /* 0x0000001616167228 */ /* 0x000fd00000000000 */
[----:B------:R-:W-:-:S06]  /*1cf0*/  DFMA R22, R18, R20, -R22 ;  /* 0x000000141216722b */ /* 0x000fcc0000000816 */
[----:B------:R-:W0:Y:S02]  /*1d00*/  MUFU.RSQ64H R33, R23 ;  /* 0x0000001700217308 */ /* 0x000e240000001c00 */
[----:B------:R-:W-:Y:S02]  /*1d10*/  DSETP.GT.AND P0, PT, R22, RZ, PT ;  /* 0x000000ff1600722a */ /* 0x000fe40003f04000 */
[----:B------:R-:W-:-:S04]  /*1d20*/  IADD3 R32, PT, PT, R23, -0x3500000, RZ ;  /* 0xfcb0000017207810 */ /* 0x000fc80007ffe0ff */
[----:B------:R-:W-:Y:S02]  /*1d30*/  ISETP.GE.U32.AND P2, PT, R32, 0x7ca00000, PT ;  /* 0x7ca000002000780c */ /* 0x000fe40003f46070 */
[----:B0-----:R-:W-:-:S08]  /*1d40*/  DMUL R24, R32, R32 ;  /* 0x0000002020187228 */ /* 0x001fd00000000000 */
[----:B------:R-:W-:-:S08]  /*1d50*/  DFMA R24, R22, -R24, 1 ;  /* 0x3ff000001618742b */ /* 0x000fd00000000818 */
[----:B------:R-:W-:Y:S02]  /*1d60*/  DFMA R34, R24, R34, 0.5 ;  /* 0x3fe000001822742b */ /* 0x000fe40000000022 */
[----:B------:R-:W-:-:S08]  /*1d70*/  DMUL R24, R32, R24 ;  /* 0x0000001820187228 */ /* 0x000fd00000000000 */
[----:B------:R-:W-:-:S08]  /*1d80*/  DFMA R34, R34, R24, R32 ;  /* 0x000000182222722b */ /* 0x000fd00000000020 */
[----:B------:R-:W-:Y:S02]  /*1d90*/  DMUL R28, R22, R34 ;  /* 0x00000022161c7228 */ /* 0x000fe40000000000 */
[----:B------:R-:W-:Y:S01]  /*1da0*/  IADD3 R27, PT, PT, R35, -0x100000, RZ ;  /* 0xfff00000231b7810 */ /* 0x000fe20007ffe0ff */
[----:B------:R-:W-:-:S05]  /*1db0*/  IMAD.MOV.U32 R26, RZ, RZ, R34 ;  /* 0x000000ffff1a7224 */ /* 0x000fca00078e0022 */
[----:B------:R-:W-:-:S08]  /*1dc0*/  DFMA R24, R28, -R28, R22 ;  /* 0x8000001c1c18722b */ /* 0x000fd00000000016 */
[----:B------:R-:W-:Y:S01]  /*1dd0*/  DFMA R36, R24, R26, R28 ;  /* 0x0000001a1824722b */ /* 0x000fe2000000001c */
[----:B------:R-:W-:Y:S10]  /*1de0*/  @!P2 BRA `(.L_x_21) ;  /* 0x000000000010a947 */ /* 0x000ff40003800000 */
[----:B------:R-:W-:Y:S01]  /*1df0*/  IMAD.MOV.U32 R26, RZ, RZ, R34 ;  /* 0x000000ffff1a7224 */ /* 0x000fe200078e0022 */
[----:B------:R-:W-:Y:S02]  /*1e00*/  MOV R8, R32 ;  /* 0x0000002000087202 */ /* 0x000fe40000000f00 */
[----:B------:R-:W-:-:S07]  /*1e10*/  MOV R0, 0x1e30 ;  /* 0x00001e3000007802 */ /* 0x000fce0000000f00 */
[----:B--2---:R-:W-:Y:S05]  /*1e20*/  CALL.REL.NOINC `($__internal_1_$__cuda_sm20_dsqrt_rn_f64_mediumpath_v1) ;  /* 0x0000000400b87944 */ /* 0x004fea0003c00000 */
.L_x_21:
[----:B--2---:R-:W-:-:S10]  /*1e30*/  DMUL R36, R14, R36 ;  /* 0x000000240e247228 */ /* 0x004fd40000000000 */
[----:B------:R-:W0:Y:S02]  /*1e40*/  F2F.F32.F64 R36, R36 ;  /* 0x0000002400247310 */ /* 0x000e240000301000 */
[----:B0-----:R-:W-:-:S04]  /*1e50*/  FSEL R33, R36, RZ, P0 ;  /* 0x000000ff24217208 */ /* 0x001fc80000000000 */
[----:B------:R-:W-:-:S07]  /*1e60*/  FSEL R33, R33, RZ, P1 ;  /* 0x000000ff21217208 */ /* 0x000fce0000800000 */
.L_x_20:
[----:B------:R-:W0:Y:S08]  /*1e70*/  LDC R23, c[0x0][0x398] ;  /* 0x0000e600ff177b82 */ /* 0x000e300000000800 */
[----:B------:R-:W1:Y:S01]  /*1e80*/  LDC.64 R24, c[0x0][0x380] ;  /* 0x0000e000ff187b82 */ /* 0x000e620000000a00 */
[----:B0-----:R-:W-:-:S07]  /*1e90*/  IMAD.WIDE R30, R23, 0x4, R30 ;  /* 0x00000004171e7825 */ /* 0x001fce00078e021e */
[----:B------:R-:W0:Y:S01]  /*1ea0*/  LDC.64 R22, c[0x0][0x3a0] ;  /* 0x0000e800ff167b82 */ /* 0x000e220000000a00 */
[----:B------:R-:W3:Y:S01]  /*1eb0*/  LDG.E.CONSTANT R30, desc[UR4][R30.64] ;  /* 0x000000041e1e7981 */ /* 0x000ee2000c1e9900 */
[----:B-1----:R-:W-:-:S06]  /*1ec0*/  IMAD.WIDE.U32 R24, R7, 0x4, R24 ;  /* 0x0000000407187825 */ /* 0x002fcc00078e0018 */
[----:B------:R1:W4:Y:S02]  /*1ed0*/  LDG.E.CONSTANT R24, desc[UR4][R24.64] ;  /* 0x0000000418187981 */ /* 0x000324000c1e9900 */
[----:B-1----:R-:W-:Y:S01]  /*1ee0*/  MOV R25, 0x7fffffff ;  /* 0x7fffffff00197802 */ /* 0x002fe20000000f00 */
[----:B0-----:R-:W-:-:S05]  /*1ef0*/  IMAD.WIDE.U32 R22, R5, 0x4, R22 ;  /* 0x0000000405167825 */ /* 0x001fca00078e0016 */
[----:B------:R0:W-:Y:S01]  /*1f00*/  STG.E desc[UR4][R22.64], R33 ;  /* 0x0000002116007986 */ /* 0x0001e2000c101904 */
[----:B---3--:R-:W-:Y:S02]  /*1f10*/  FSETP.NAN.AND P0, PT, |R30|, |R30|, PT ;  /* 0x4000001e1e00720b */ /* 0x008fe40003f08200 */
[----:B----4-:R-:W-:-:S11]  /*1f20*/  FSETP.NAN.AND P1, PT, |R24|, |R24|, PT ;  /* 0x400000181800720b */ /* 0x010fd60003f28200 */
[----:B------:R-:W1:Y:S01]  /*1f30*/  @!P0 F2F.F64.F32 R26, R30 ;  /* 0x0000001e001a8310 */ /* 0x000e620000201800 */
[----:B------:R-:W-:-:S04]  /*1f40*/  @P0 VIADD R3, R3, 0xffffffff ;  /* 0xffffffff03030836 */ /* 0x000fc80000000000 */
[----:B------:R-:W-:-:S03]  /*1f50*/  @P1 VIADD R3, R3, 0x1 ;  /* 0x0000000103031836 */ /* 0x000fc60000000000 */
        /* <DEDUP_REMOVED lines=32> */
[----:B------:R-:W-:Y:S01]  /*2160*/  IMAD.MOV.U32 R32, RZ, RZ, R36 ;  /* 0x000000ffff207224 */ /* 0x000fe200078e0024 */
[----:B------:R-:W-:-:S07]  /*2170*/  MOV R33, R37 ;  /* 0x0000002500217202 */ /* 0x000fce0000000f00 */
.L_x_23:
[----:B--2---:R-:W-:-:S10]  /*2180*/  DMUL R32, R14, R32 ;  /* 0x000000200e207228 */ /* 0x004fd40000000000 */
[----:B------:R-:W0:Y:S02]  /*2190*/  F2F.F32.F64 R32, R32 ;  /* 0x0000002000207310 */ /* 0x000e240000301000 */
[----:B0-----:R-:W-:-:S04]  /*21a0*/  FSEL R25, R32, RZ, P1 ;  /* 0x000000ff20197208 */ /* 0x001fc80000800000 */
[----:B------:R-:W-:-:S07]  /*21b0*/  FSEL R25, R25, RZ, P0 ;  /* 0x000000ff19197208 */ /* 0x000fce0000000000 */
.L_x_22:
[----:B------:R-:W0:Y:S01]  /*21c0*/  LDC.64 R22, c[0x0][0x3a0] ;  /* 0x0000e800ff167b82 */ /* 0x000e220000000a00 */
[----:B------:R-:W-:-:S07]  /*21d0*/  VIADD R2, R2, 0x4 ;  /* 0x0000000402027836 */ /* 0x000fce0000000000 */
[----:B------:R-:W1:Y:S01]  /*21e0*/  LDC.64 R26, c[0x0][0x398] ;  /* 0x0000e600ff1a7b82 */ /* 0x000e620000000a00 */
[----:B0-----:R-:W-:-:S05]  /*21f0*/  IMAD.WIDE.U32 R22, R7, 0x4, R22 ;  /* 0x0000000407167825 */ /* 0x001fca00078e0016 */
[----:B------:R0:W-:Y:S01]  /*2200*/  STG.E desc[UR4][R22.64], R25 ;  /* 0x0000001916007986 */ /* 0x0001e2000c101904 */
[----:B-1----:R-:W-:Y:S01]  /*2210*/  ISETP.GE.AND P0, PT, R2, R27, PT ;  /* 0x0000001b0200720c */ /* 0x002fe20003f06270 */
[C---:B------:R-:W-:Y:S01]  /*2220*/  IMAD R13, R26.reuse, 0x4, R13 ;  /* 0x000000041a0d7824 */ /* 0x040fe200078e020d */
[C---:B------:R-:W-:Y:S01]  /*2230*/  LEA R5, R26.reuse, R5, 0x2 ;  /* 0x000000051a057211 */ /* 0x040fe200078e10ff */
[C---:B------:R-:W-:Y:S01]  /*2240*/  IMAD R11, R26.reuse, 0x4, R11 ;  /* 0x000000041a0b7824 */ /* 0x040fe200078e020b */
[C---:B------:R-:W-:Y:S01]  /*2250*/  LEA R7, R26.reuse, R7, 0x2 ;  /* 0x000000071a077211 */ /* 0x040fe200078e10ff */
[----:B------:R-:W-:-:S08]  /*2260*/  IMAD R9, R26, 0x4, R9 ;  /* 0x000000041a097824 */ /* 0x000fd000078e0209 */
[----:B0-----:R-:W-:Y:S05]  /*2270*/  @!P0 BRA `(.L_x_24) ;  /* 0xfffffff000a88947 */ /* 0x001fea000383ffff */
[----:B------:R-:W-:Y:S05]  /*2280*/  EXIT ;  /* 0x000000000000794d */ /* 0x000fea0003800000 */
        .weak           $__internal_0_$__cuda_sm20_dblrcp_rn_slowpath_v3
        .type           $__internal_0_$__cuda_sm20_dblrcp_rn_slowpath_v3,@function
        .size           $__internal_0_$__cuda_sm20_dblrcp_rn_slowpath_v3,($__internal_1_$__cuda_sm20_dsqrt_rn_f64_mediumpath_v1 - $__internal_0_$__cuda_sm20_dblrcp_rn_slowpath_v3)
$__internal_0_$__cuda_sm20_dblrcp_rn_slowpath_v3:
[----:B------:R-:W-:-:S14]  /*2290*/  DSETP.GTU.AND P0, PT, |R6|, +INF , PT ;  /* 0x7ff000000600742a */ /* 0x000fdc0003f0c200 */
[----:B------:R-:W-:Y:S05]  /*22a0*/  @P0 BRA `(.L_x_25) ;  /* 0x00000000007c0947 */ /* 0x000fea0003800000 */
[----:B------:R-:W-:-:S05]  /*22b0*/  LOP3.LUT R3, R7, 0x7fffffff, RZ, 0xc0, !PT ;  /* 0x7fffffff07037812 */ /* 0x000fca00078ec0ff */
[----:B------:R-:W-:-:S05]  /*22c0*/  VIADD R5, R3, 0xffffffff ;  /* 0xffffffff03057836 */ /* 0x000fca0000000000 */
[----:B------:R-:W-:-:S13]  /*22d0*/  ISETP.GE.U32.AND P0, PT, R5, 0x7fefffff, PT ;  /* 0x7fefffff0500780c */ /* 0x000fda0003f06070 */
[----:B------:R-:W-:Y:S01]  /*22e0*/  @P0 LOP3.LUT R9, R7, 0x7ff00000, RZ, 0x3c, !PT ;  /* 0x7ff0000007090812 */ /* 0x000fe200078e3cff */
[----:B------:R-:W-:Y:S01]  /*22f0*/  @P0 IMAD.MOV.U32 R8, RZ, RZ, RZ ;  /* 0x000000ffff080224 */ /* 0x000fe200078e00ff */
[----:B------:R-:W-:Y:S06]  /*2300*/  @P0 BRA `(.L_x_26) ;  /* 0x00000000006c0947 */ /* 0x000fec0003800000 */
[----:B------:R-:W-:-:S13]  /*2310*/  ISETP.GE.U32.AND P0, PT, R3, 0x1000001, PT ;  /* 0x010000010300780c */ /* 0x000fda0003f06070 */
[----:B------:R-:W-:Y:S05]  /*2320*/  @!P0 BRA `(.L_x_27) ;  /* 0x0000000000348947 */ /* 0x000fea0003800000 */
[----:B------:R-:W-:Y:S01]  /*2330*/  IADD3 R9, PT, PT, R7, -0x3fe00000, RZ ;  /* 0xc020000007097810 */ /* 0x000fe20007ffe0ff */
[----:B------:R-:W-:-:S03]  /*2340*/  IMAD.MOV.U32 R8, RZ, RZ, R6 ;  /* 0x000000ffff087224 */ /* 0x000fc600078e0006 */
[----:B------:R-:W0:Y:S03]  /*2350*/  MUFU.RCP64H R11, R9 ;  /* 0x00000009000b7308 */ /* 0x000e260000001800 */
[----:B0-----:R-:W-:-:S08]  /*2360*/  DFMA R14, -R8, R10, 1 ;  /* 0x3ff00000080e742b */ /* 0x001fd0000000010a */
[----:B------:R-:W-:-:S08]  /*2370*/  DFMA R14, R14, R14, R14 ;  /* 0x0000000e0e0e722b */ /* 0x000fd0000000000e */
[----:B------:R-:W-:-:S08]  /*2380*/  DFMA R14, R10, R14, R10 ;  /* 0x0000000e0a0e722b */ /* 0x000fd0000000000a */
[----:B------:R-:W-:-:S08]  /*2390*/  DFMA R10, -R8, R14, 1 ;  /* 0x3ff00000080a742b */ /* 0x000fd0000000010e */
[----:B------:R-:W-:-:S08]  /*23a0*/  DFMA R10, R14, R10, R14 ;  /* 0x0000000a0e0a722b */ /* 0x000fd0000000000e */
[----:B------:R-:W-:-:S08]  /*23b0*/  DMUL R10, R10, 2.2250738585072013831e-308 ;  /* 0x001000000a0a7828 */ /* 0x000fd00000000000 */
[----:B------:R-:W-:-:S08]  /*23c0*/  DFMA R6, -R6, R10, 1 ;  /* 0x3ff000000606742b */ /* 0x000fd0000000010a */
[----:B------:R-:W-:-:S08]  /*23d0*/  DFMA R6, R6, R6, R6 ;  /* 0x000000060606722b */ /* 0x000fd00000000006 */
[----:B------:R-:W-:Y:S01]  /*23e0*/  DFMA R8, R10, R6, R10 ;  /* 0x000000060a08722b */ /* 0x000fe2000000000a */
[----:B------:R-:W-:Y:S10]  /*23f0*/  BRA `(.L_x_26) ;  /* 0x0000000000307947 */ /* 0x000ff40003800000 */
.L_x_27:
[----:B------:R-:W-:Y:S01]  /*2400*/  DMUL R6, R6, 8.11296384146066816958e+31 ;  /* 0x4690000006067828 */ /* 0x000fe20000000000 */
[----:B------:R-:W-:-:S05]  /*2410*/  IMAD.MOV.U32 R8, RZ, RZ, R10 ;  /* 0x000000ffff087224 */ /* 0x000fca00078e000a */
[----:B------:R-:W0:Y:S02]  /*2420*/  MUFU.RCP64H R9, R7 ;  /* 0x0000000700097308 */ /* 0x000e240000001800 */
[----:B0-----:R-:W-:-:S08]  /*2430*/  DFMA R10, -R6, R8, 1 ;  /* 0x3ff00000060a742b */ /* 0x001fd00000000108 */
[----:B------:R-:W-:-:S08]  /*2440*/  DFMA R10, R10, R10, R10 ;  /* 0x0000000a0a0a722b */ /* 0x000fd0000000000a */
[----:B------:R-:W-:-:S08]  /*2450*/  DFMA R10, R8, R10, R8 ;  /* 0x0000000a080a722b */ /* 0x000fd00000000008 */
[----:B------:R-:W-:-:S08]  /*2460*/  DFMA R8, -R6, R10, 1 ;  /* 0x3ff000000608742b */ /* 0x000fd0000000010a */
[----:B------:R-:W-:-:S08]  /*2470*/  DFMA R8, R10, R8, R10 ;  /* 0x000000080a08722b */ /* 0x000fd0000000000a */
[----:B------:R-:W-:Y:S01]  /*2480*/  DMUL R8, R8, 8.11296384146066816958e+31 ;  /* 0x4690000008087828 */ /* 0x000fe20000000000 */
[----:B------:R-:W-:Y:S10]  /*2490*/  BRA `(.L_x_26) ;  /* 0x0000000000087947 */ /* 0x000ff40003800000 */
.L_x_25:
[----:B------:R-:W-:Y:S02]  /*24a0*/  LOP3.LUT R9, R7, 0x80000, RZ, 0xfc, !PT ;  /* 0x0008000007097812 */ /* 0x000fe400078efcff */
[----:B------:R-:W-:-:S07]  /*24b0*/  MOV R8, R6 ;  /* 0x0000000600087202 */ /* 0x000fce0000000f00 */
.L_x_26:
[----:B------:R-:W-:Y:S01]  /*24c0*/  MOV R6, R0 ;  /* 0x0000000000067202 */ /* 0x000fe20000000f00 */
[----:B------:R-:W-:Y:S02]  /*24d0*/  IMAD.MOV.U32 R7, RZ, RZ, 0x0 ;  /* 0x00000000ff077424 */ /* 0x000fe400078e00ff */
[----:B------:R-:W-:Y:S02]  /*24e0*/  IMAD.MOV.U32 R20, RZ, RZ, R8 ;  /* 0x000000ffff147224 */ /* 0x000fe400078e0008 */
[----:B------:R-:W-:Y:S01]  /*24f0*/  IMAD.MOV.U32 R21, RZ, RZ, R9 ;  /* 0x000000ffff157224 */ /* 0x000fe200078e0009 */
[----:B------:R-:W-:Y:S06]  /*2500*/  RET.REL.NODEC R6 `(stddev_many_series_one_param_f32) ;  /* 0xffffffd806bc7950 */ /* 0x000fec0003c3ffff */
        .weak           $__internal_1_$__cuda_sm20_dsqrt_rn_f64_mediumpath_v1
        .type           $__internal_1_$__cuda_sm20_dsqrt_rn_f64_mediumpath_v1,@function
        .size           $__internal_1_$__cuda_sm20_dsqrt_rn_f64_mediumpath_v1,(.L_x_69 - $__internal_1_$__cuda_sm20_dsqrt_rn_f64_mediumpath_v1)
$__internal_1_$__cuda_sm20_dsqrt_rn_f64_mediumpath_v1:
[----:B------:R-:W-:-:S13]  /*2510*/  ISETP.GE.U32.AND P2, PT, R8, -0x3400000, PT ;  /* 0xfcc000000800780c */ /* 0x000fda0003f46070 */
[----:B------:R-:W-:Y:S05]  /*2520*/  @!P2 BRA `(.L_x_28) ;  /* 0x000000000020a947 */ /* 0x000fea0003800000 */
[----:B------:R-:W-:-:S10]  /*2530*/  DFMA.RM R26, R24, R26, R28 ;  /* 0x0000001a181a722b */ /* 0x000fd4000000401c */
[----:B------:R-:W-:-:S05]  /*2540*/  IADD3 R24, P2, PT, R26, 0x1, RZ ;  /* 0x000000011a187810 */ /* 0x000fca0007f5e0ff */
[----:B------:R-:W-:-:S06]  /*2550*/  IMAD.X R25, RZ, RZ, R27, P2 ;  /* 0x000000ffff197224 */ /* 0x000fcc00010e061b */
[----:B------:R-:W-:-:S08]  /*2560*/  DFMA.RP R22, -R26, R24, R22 ;  /* 0x000000181a16722b */ /* 0x000fd00000008116 */
[----:B------:R-:W-:-:S06]  /*2570*/  DSETP.GT.AND P2, PT, R22, RZ, PT ;  /* 0x000000ff1600722a */ /* 0x000fcc0003f44000 */
[----:B------:R-:W-:Y:S02]  /*2580*/  FSEL R24, R24, R26, P2 ;  /* 0x0000001a18187208 */ /* 0x000fe40001000000 */
[----:B------:R-:W-:Y:S01]  /*2590*/  FSEL R25, R25, R27, P2 ;  /* 0x0000001b19197208 */ /* 0x000fe20001000000 */
[----:B------:R-:W-:Y:S06]  /*25a0*/  BRA `(.L_x_29) ;  /* 0x0000000000647947 */ /* 0x000fec0003800000 */
.L_x_28:
[----:B------:R-:W-:-:S14]  /*25b0*/  DSETP.NE.AND P2, PT, R22, RZ, PT ;  /* 0x000000ff1600722a */ /* 0x000fdc0003f45000 */
[----:B------:R-:W-:Y:S05]  /*25c0*/  @!P2 BRA `(.L_x_30) ;  /* 0x000000000058a947 */ /* 0x000fea0003800000 */
[----:B------:R-:W-:-:S13]  /*25d0*/  ISETP.GE.AND P2, PT, R23, RZ, PT ;  /* 0x000000ff1700720c */ /* 0x000fda0003f46270 */
[----:B------:R-:W-:Y:S01]  /*25e0*/  @!P2 MOV R24, 0x0 ;  /* 0x000000000018a802 */ /* 0x000fe20000000f00 */
[----:B------:R-:W-:Y:S01]  /*25f0*/  @!P2 IMAD.MOV.U32 R25, RZ, RZ, -0x80000 ;  /* 0xfff80000ff19a424 */ /* 0x000fe200078e00ff */
[----:B------:R-:W-:Y:S06]  /*2600*/  @!P2 BRA `(.L_x_29) ;  /* 0x00000000004ca947 */ /* 0x000fec0003800000 */
[----:B------:R-:W-:-:S13]  /*2610*/  ISETP.GT.AND P2, PT, R23, 0x7fefffff, PT ;  /* 0x7fefffff1700780c */ /* 0x000fda0003f44270 */
[----:B------:R-:W-:Y:S05]  /*2620*/  @P2 BRA `(.L_x_30) ;  /* 0x0000000000402947 */ /* 0x000fea0003800000 */
[----:B------:R-:W-:Y:S01]  /*2630*/  DMUL R28, R22, 8.11296384146066816958e+31 ;  /* 0x46900000161c7828 */ /* 0x000fe20000000000 */
[----:B------:R-:W-:Y:S01]  /*2640*/  MOV R26, 0x0 ;  /* 0x00000000001a7802 */ /* 0x000fe20000000f00 */
[----:B------:R-:W-:Y:S02]  /*2650*/  IMAD.MOV.U32 R22, RZ, RZ, RZ ;  /* 0x000000ffff167224 */ /* 0x000fe400078e00ff */
[----:B------:R-:W-:Y:S02]  /*2660*/  IMAD.MOV.U32 R27, RZ, RZ, 0x3fd80000 ;  /* 0x3fd80000ff1b7424 */ /* 0x000fe400078e00ff */
[----:B------:R-:W0:Y:S02]  /*2670*/  MUFU.RSQ64H R23, R29 ;  /* 0x0000001d00177308 */ /* 0x000e240000001c00 */
[----:B0-----:R-:W-:-:S08]  /*2680*/  DMUL R24, R22, R22 ;  /* 0x0000001616187228 */ /* 0x001fd00000000000 */
[----:B------:R-:W-:-:S08]  /*2690*/  DFMA R24, R28, -R24, 1 ;  /* 0x3ff000001c18742b */ /* 0x000fd00000000818 */
[----:B------:R-:W-:Y:S02]  /*26a0*/  DFMA R26, R24, R26, 0.5 ;  /* 0x3fe00000181a742b */ /* 0x000fe4000000001a */
[----:B------:R-:W-:-:S08]  /*26b0*/  DMUL R24, R22, R24 ;  /* 0x0000001816187228 */ /* 0x000fd00000000000 */
[----:B------:R-:W-:-:S08]  /*26c0*/  DFMA R24, R26, R24, R22 ;  /* 0x000000181a18722b */ /* 0x000fd00000000016 */
[----:B------:R-:W-:Y:S02]  /*26d0*/  DMUL R22, R28, R24 ;  /* 0x000000181c167228 */ /* 0x000fe40000000000 */
[----:B------:R-:W-:-:S06]  /*26e0*/  VIADD R25, R25, 0xfff00000 ;  /* 0xfff0000019197836 */ /* 0x000fcc0000000000 */
[----:B------:R-:W-:-:S08]  /*26f0*/  DFMA R26, R22, -R22, R28 ;  /* 0x80000016161a722b */ /* 0x000fd0000000001c */
[----:B------:R-:W-:-:S10]  /*2700*/  DFMA R24, R24, R26, R22 ;  /* 0x0000001a1818722b */ /* 0x000fd40000000016 */
[----:B------:R-:W-:Y:S01]  /*2710*/  IADD3 R25, PT, PT, R25, -0x3500000, RZ ;  /* 0xfcb0000019197810 */ /* 0x000fe20007ffe0ff */
[----:B------:R-:W-:Y:S06]  /*2720*/  BRA `(.L_x_29) ;  /* 0x0000000000047947 */ /* 0x000fec0003800000 */
.L_x_30:
[----:B------:R-:W-:-:S11]  /*2730*/  DADD R24, R22, R22 ;  /* 0x0000000016187229 */ /* 0x000fd60000000016 */
.L_x_29:
[----:B------:R-:W-:Y:S01]  /*2740*/  MOV R22, R0 ;  /* 0x0000000000167202 */ /* 0x000fe20000000f00 */
[----:B------:R-:W-:Y:S02]  /*2750*/  IMAD.MOV.U32 R23, RZ, RZ, 0x0 ;  /* 0x00000000ff177424 */ /* 0x000fe400078e00ff */
[----:B------:R-:W-:Y:S02]  /*2760*/  IMAD.MOV.U32 R36, RZ, RZ, R24 ;  /* 0x000000ffff247224 */ /* 0x000fe400078e0018 */
[----:B------:R-:W-:Y:S01]  /*2770*/  IMAD.MOV.U32 R37, RZ, RZ, R25 ;  /* 0x000000ffff257224 */ /* 0x000fe200078e0019 */
[----:B------:R-:W-:Y:S06]  /*2780*/  RET.REL.NODEC R22 `(stddev_many_series_one_param_f32) ;  /* 0xffffffd8161c7950 */ /* 0x000fec0003c3ffff */
.L_x_31:
[----:B------:R-:W-:-:S00]  /*2790*/  BRA `(.L_x_31) ;  /* 0xfffffffc00fc7947 */ /* 0x000fc0000383ffff */
[----:B------:R-:W-:-:S00]  /*27a0*/  NOP ;  /* 0x0000000000007918 */ /* 0x000fc00000000000 */
        /* <DEDUP_REMOVED lines=13> */
.L_x_69:


//--------------------- .text.stddev_batch_f32    --------------------------
	.section	.text.stddev_batch_f32,"ax",@progbits
	.align	128
        .global         stddev_batch_f32
        .type           stddev_batch_f32,@function
        .size           stddev_batch_f32,(.L_x_71 - stddev_batch_f32)
        .other          stddev_batch_f32,@"STO_CUDA_ENTRY STV_DEFAULT"
stddev_batch_f32:
.text.stddev_batch_f32:
[----:B------:R-:W-:Y:S01]  /*0000*/  LDC R1, c[0x0][0x37c] ;  /* 0x0000df00ff017b82 */ /* 0x000fe20000000800 */
[----:B------:R-:W0:Y:S07]  /*0010*/  S2R R0, SR_TID.X ;  /* 0x0000000000007919 */ /* 0x000e2e0000002100 */
[----:B------:R-:W1:Y:S01]  /*0020*/  S2UR UR4, SR_CTAID.Y ;  /* 0x00000000000479c3 */ /* 0x000e620000002600 */
[----:B------:R-:W2:Y:S01]  /*0030*/  LDCU.64 UR10, c[0x0][0x358] ;  /* 0x00006b00ff0a77ac */ /* 0x000ea20008000a00 */
[----:B------:R-:W-:Y:S01]  /*0040*/  BSSY.RECONVERGENT B0, `(.L_x_32) ;  /* 0x000004d000007945 */ /* 0x000fe20003800200 */
[----:B-1----:R-:W-:Y:S01]  /*0050*/  USHF.L.U32 UR4, UR4, 0x2, URZ ;  /* 0x0000000204047899 */ /* 0x002fe200080006ff */
[----:B0-----:R-:W-:-:S13]  /*0060*/  ISETP.GT.U32.AND P0, PT, R0, 0x3, PT ;  /* 0x000000030000780c */ /* 0x001fda0003f04070 */
[----:B--2---:R-:W-:Y:S05]  /*0070*/  @P0 BRA `(.L_x_33) ;  /* 0x0000000400240947 */ /* 0x004fea0003800000 */
[----:B------:R-:W0:Y:S01]  /*0080*/  LDCU UR5, c[0x0][0x3b0] ;  /* 0x00007600ff0577ac */ /* 0x000e220008000800 */
[----:B------:R-:W-:-:S05]  /*0090*/  VIADD R7, R0, UR4 ;  /* 0x0000000400077c36 */ /* 0x000fca0008000000 */
[----:B0-----:R-:W-:-:S13]  /*00a0*/  ISETP.GE.AND P0, PT, R7, UR5, PT ;  /* 0x0000000507007c0c */ /* 0x001fda000bf06270 */
[----:B------:R-:W-:Y:S05]  /*00b0*/  @P0 BRA `(.L_x_34) ;  /* 0x0000000000cc0947 */ /* 0x000fea0003800000 */
[----:B------:R-:W0:Y:S08]  /*00c0*/  LDC.64 R2, c[0x0][0x3a0] ;  /* 0x0000e800ff027b82 */ /* 0x000e300000000a00 */
[----:B------:R-:W1:Y:S08]  /*00d0*/  LDC.64 R4, c[0x0][0x3a8] ;  /* 0x0000ea00ff047b82 */ /* 0x000e700000000a00 */
[----:B------:R-:W2:Y:S01]  /*00e0*/  S2UR UR7, SR_CgaCtaId ;  /* 0x00000000000779c3 */ /* 0x000ea20000008800 */
[----:B0-----:R-:W-:-:S07]  /*00f0*/  IMAD.WIDE.U32 R2, R7, 0x4, R2 ;  /* 0x0000000407027825 */ /* 0x001fce00078e0002 */
[----:B------:R-:W0:Y:S01]  /*0100*/  LDC R11, c[0x0][0x39c] ;  /* 0x0000e700ff0b7b82 */ /* 0x000e220000000800 */
[----:B------:R3:W0:Y:S01]  /*0110*/  LDG.E.CONSTANT R10, desc[UR10][R2.64] ;  /* 0x0000000a020a7981 */ /* 0x000622000c1e9900 */
[----:B-1----:R-:W-:-:S06]  /*0120*/  IMAD.WIDE.U32 R4, R7, 0x4, R4 ;  /* 0x0000000407047825 */ /* 0x002fcc00078e0004 */
[----:B------:R0:W4:Y:S01]  /*0130*/  LDG.E.CONSTANT R5, desc[UR10][R4.64] ;  /* 0x0000000a04057981 */ /* 0x000122000c1e9900 */
[----:B------:R-:W-:Y:S01]  /*0140*/  UMOV UR5, 0x400 ;  /* 0x0000040000057882 */ /* 0x000fe20000000000 */
[----:B------:R-:W-:Y:S01]  /*0150*/  BSSY.RECONVERGENT B1, `(.L_x_35) ;  /* 0x0000022000017945 */ /* 0x000fe20003800200 */
[----:B--2---:R-:W-:Y:S01]  /*0160*/  ULEA UR8, UR7, UR5, 0x18 ;  /* 0x0000000507087291 */ /* 0x004fe2000f8ec0ff */
[----:B---3--:R-:W-:Y:S01]  /*0170*/  CS2R R2, SRZ ;  /* 0x0000000000027805 */ /* 0x008fe2000001ff00 */
[----:B------:R-:W-:Y:S02]  /*0180*/  UIADD3 UR6, UPT, UPT, UR5, 0x10, URZ ;  /* 0x0000001005067890 */ /* 0x000fe4000fffe0ff */
[----:B------:R-:W-:Y:S02]  /*0190*/  UIADD3 UR5, UPT, UPT, UR5, 0x20, URZ ;  /* 0x0000002005057890 */ /* 0x000fe4000fffe0ff */
[----:B------:R-:W-:Y:S01]  /*01a0*/  ULEA UR6, UR7, UR6, 0x18 ;  /* 0x0000000607067291 */ /* 0x000fe2000f8ec0ff */
[----:B------:R-:W-:Y:S01]  /*01b0*/  LEA R7, R0, UR8, 0x2 ;  /* 0x0000000800077c11 */ /* 0x000fe2000f8e10ff */
[----:B------:R-:W-:-:S04]  /*01c0*/  ULEA UR5, UR7, UR5, 0x18 ;  /* 0x0000000507057291 */ /* 0x000fc8000f8ec0ff */
[C---:B------:R-:W-:Y:S02]  /*01d0*/  LEA R9, R0.reuse, UR6, 0x2 ;  /* 0x0000000600097c11 */ /* 0x040fe4000f8e10ff */
[----:B------:R-:W-:Y:S02]  /*01e0*/  LEA R6, R0, UR5, 0x2 ;  /* 0x0000000500067c11 */ /* 0x000fe4000f8e10ff */
[C---:B0-----:R-:W-:Y:S01]  /*01f0*/  IADD3 R4, PT, PT, R10.reuse, -0x1, R11 ;  /* 0xffffffff0a047810 */ /* 0x041fe20007ffe00b */
[----:B------:R0:W-:Y:S01]  /*0200*/  STS [R7], R10 ;  /* 0x0000000a07007388 */ /* 0x0001e20000000800 */
[----:B------:R-:W-:-:S03]  /*0210*/  ISETP.GE.AND P0, PT, R10, 0x1, PT ;  /* 0x000000010a00780c */ /* 0x000fc60003f06270 */
[----:B------:R0:W-:Y:S04]  /*0220*/  STS [R9], R4 ;  /* 0x0000000409007388 */ /* 0x0001e80000000800 */
[----:B----4-:R0:W-:Y:S06]  /*0230*/  STS [R6], R5 ;  /* 0x0000000506007388 */ /* 0x0101ec0000000800 */
[----:B------:R-:W-:Y:S05]  /*0240*/  @!P0 BRA `(.L_x_36) ;  /* 0x0000000000488947 */ /* 0x000fea0003800000 */
[----:B0-----:R-:W0:Y:S01]  /*0250*/  I2F.F64.U32 R4, R10 ;  /* 0x0000000a00047312 */ /* 0x001e220000201800 */
[----:B------:R-:W-:Y:S07]  /*0260*/  BSSY.RECONVERGENT B2, `(.L_x_36) ;  /* 0x0000010000027945 */ /* 0x000fee0003800200 */
[----:B0-----:R-:W0:Y:S01]  /*0270*/  MUFU.RCP64H R3, R5 ;  /* 0x0000000500037308 */ /* 0x001e220000001800 */
[----:B------:R-:W-:-:S05]  /*0280*/  VIADD R2, R5, 0x300402 ;  /* 0x0030040205027836 */ /* 0x000fca0000000000 */
[----:B------:R-:W-:Y:S01]  /*0290*/  FSETP.GEU.AND P0, PT, |R2|, 5.8789094863358348022e-39, PT ;  /* 0x004004020200780b */ /* 0x000fe20003f0e200 */
[----:B0-----:R-:W-:-:S08]  /*02a0*/  DFMA R6, -R4, R2, 1 ;  /* 0x3ff000000406742b */ /* 0x001fd00000000102 */
[----:B------:R-:W-:-:S08]  /*02b0*/  DFMA R6, R6, R6, R6 ;  /* 0x000000060606722b */ /* 0x000fd00000000006 */
[----:B------:R-:W-:-:S08]  /*02c0*/  DFMA R6, R2, R6, R2 ;  /* 0x000000060206722b */ /* 0x000fd00000000002 */
[----:B------:R-:W-:-:S08]  /*02d0*/  DFMA R8, -R4, R6, 1 ;  /* 0x3ff000000408742b */ /* 0x000fd00000000106 */
[----:B------:R-:W-:Y:S01]  /*02e0*/  DFMA R2, R6, R8, R6 ;  /* 0x000000080602722b */ /* 0x000fe20000000006 */
[----:B------:R-:W-:Y:S10]  /*02f0*/  @P0 BRA `(.L_x_37) ;  /* 0x0000000000180947 */ /* 0x000ff40003800000 */
[----:B------:R-:W-:-:S05]  /*0300*/  LOP3.LUT R2, R5, 0x7fffffff, RZ, 0xc0, !PT ;  /* 0x7fffffff05027812 */ /* 0x000fca00078ec0ff */
[----:B------:R-:W-:Y:S01]  /*0310*/  VIADD R8, R2, 0xfff00000 ;  /* 0xfff0000002087836 */ /* 0x000fe20000000000 */
[----:B------:R-:W-:-:S07]  /*0320*/  MOV R2, 0x340 ;  /* 0x0000034000027802 */ /* 0x000fce0000000f00 */
[----:B------:R-:W-:Y:S05]  /*0330*/  CALL.REL.NOINC `($__internal_2_$__cuda_sm20_dblrcp_rn_slowpath_v3) ;  /* 0x0000001400747944 */ /* 0x000fea0003c00000 */
[----:B------:R-:W-:Y:S02]  /*0340*/  IMAD.MOV.U32 R2, RZ, RZ, R6 ;  /* 0x000000ffff027224 */ /* 0x000fe400078e0006 */
[----:B------:R-:W-:-:S07]  /*0350*/  IMAD.MOV.U32 R3, RZ, RZ, R7 ;  /* 0x000000ffff037224 */ /* 0x000fce00078e0007 */
.L_x_37:
[----:B------:R-:W-:Y:S05]  /*0360*/  BSYNC.RECONVERGENT B2 ;  /* 0x0000000000027941 */ /* 0x000fea0003800200 */
.L_x_36:
[----:B------:R-:W-:Y:S05]  /*0370*/  BSYNC.RECONVERGENT B1 ;  /* 0x0000000000017941 */ /* 0x000fea0003800200 */
.L_x_35:
[----:B------:R-:W1:Y:S01]  /*0380*/  S2UR UR6, SR_CgaCtaId ;  /* 0x00000000000679c3 */ /* 0x000e620000008800 */
[----:B------:R-:W-:Y:S02]  /*0390*/  UMOV UR5, 0x400 ;  /* 0x0000040000057882 */ /* 0x000fe40000000000 */
[----:B------:R-:W-:-:S04]  /*03a0*/  UIADD3 UR5, UPT, UPT, UR5, 0x30, URZ ;  /* 0x0000003005057890 */ /* 0x000fc8000fffe0ff */
[----:B-1----:R-:W-:-:S06]  /*03b0*/  ULEA UR5, UR6, UR5, 0x18 ;  /* 0x0000000506057291 */ /* 0x002fcc000f8ec0ff */
[----:B0-----:R-:W-:-:S05]  /*03c0*/  LEA R5, R0, UR5, 0x3 ;  /* 0x0000000500057c11 */ /* 0x001fca000f8e18ff */
[----:B------:R1:W-:Y:S01]  /*03d0*/  STS.64 [R5], R2 ;  /* 0x0000000205007388 */ /* 0x0003e20000000a00 */
[----:B------:R-:W-:Y:S05]  /*03e0*/  BRA `(.L_x_33) ;  /* 0x0000000000487947 */ /* 0x000fea0003800000 */
.L_x_34:
[----:B------:R-:W0:Y:S01]  /*03f0*/  S2UR UR6, SR_CgaCtaId ;  /* 0x00000000000679c3 */ /* 0x000e220000008800 */
[----:B------:R-:W-:Y:S01]  /*0400*/  UMOV UR5, 0x400 ;  /* 0x0000040000057882 */ /* 0x000fe20000000000 */
[----:B------:R-:W-:Y:S01]  /*0410*/  MOV R2, 0x7fffffff ;  /* 0x7fffffff00027802 */ /* 0x000fe20000000f00 */
[----:B------:R-:W-:Y:S02]  /*0420*/  UIADD3 UR7, UPT, UPT, UR5, 0x10, URZ ;  /* 0x0000001005077890 */ /* 0x000fe4000fffe0ff */
[----:B------:R-:W-:Y:S02]  /*0430*/  UIADD3 UR8, UPT, UPT, UR5, 0x20, URZ ;  /* 0x0000002005087890 */ /* 0x000fe4000fffe0ff */
[----:B0-----:R-:W-:Y:S02]  /*0440*/  ULEA UR9, UR6, UR5, 0x18 ;  /* 0x0000000506097291 */ /* 0x001fe4000f8ec0ff */
[----:B------:R-:W-:Y:S02]  /*0450*/  UIADD3 UR5, UPT, UPT, UR5, 0x30, URZ ;  /* 0x0000003005057890 */ /* 0x000fe4000fffe0ff */
[----:B------:R-:W-:-:S02]  /*0460*/  ULEA UR7, UR6, UR7, 0x18 ;  /* 0x0000000706077291 */ /* 0x000fc4000f8ec0ff */
[----:B------:R-:W-:Y:S01]  /*0470*/  ULEA UR8, UR6, UR8, 0x18 ;  /* 0x0000000806087291 */ /* 0x000fe2000f8ec0ff */
[C---:B------:R-:W-:Y:S01]  /*0480*/  LEA R4, R0.reuse, UR9, 0x2 ;  /* 0x0000000900047c11 */ /* 0x040fe2000f8e10ff */
[----:B------:R-:W-:Y:S02]  /*0490*/  ULEA UR5, UR6, UR5, 0x18 ;  /* 0x0000000506057291 */ /* 0x000fe4000f8ec0ff */
[C---:B------:R-:W-:Y:S02]  /*04a0*/  LEA R3, R0.reuse, UR7, 0x2 ;  /* 0x0000000700037c11 */ /* 0x040fe4000f8e10ff */
[C---:B------:R-:W-:Y:S01]  /*04b0*/  LEA R5, R0.reuse, UR8, 0x2 ;  /* 0x0000000800057c11 */ /* 0x040fe2000f8e10ff */
[----:B------:R0:W-:Y:S01]  /*04c0*/  STS [R4], RZ ;  /* 0x000000ff04007388 */ /* 0x0001e20000000800 */
[----:B------:R-:W-:-:S03]  /*04d0*/  LEA R6, R0, UR5, 0x3 ;  /* 0x0000000500067c11 */ /* 0x000fc6000f8e18ff */
[----:B------:R0:W-:Y:S04]  /*04e0*/  STS [R3], R2 ;  /* 0x0000000203007388 */ /* 0x0001e80000000800 */
[----:B------:R0:W-:Y:S04]  /*04f0*/  STS [R5], RZ ;  /* 0x000000ff05007388 */ /* 0x0001e80000000800 */
[----:B------:R0:W-:Y:S02]  /*0500*/  STS.64 [R6], RZ ;  /* 0x000000ff06007388 */ /* 0x0001e40000000a00 */
.L_x_33:
[----:B------:R-:W-:Y:S05]  /*0510*/  BSYNC.RECONVERGENT B0 ;  /* 0x0000000000007941 */ /* 0x000fea0003800200 */
.L_x_32:
[----:B------:R-:W2:Y:S01]  /*0520*/  S2UR UR5, SR_CTAID.X ;  /* 0x00000000000579c3 */ /* 0x000ea20000002500 */
[----:B------:R-:W3:Y:S07]  /*0530*/  LDCU UR6, c[0x0][0x398] ;  /* 0x00007300ff0677ac */ /* 0x000eee0008000800 */
[----:B01----:R-:W2:Y:S02]  /*0540*/  LDC R5, c[0x0][0x360] ;  /* 0x0000d800ff057b82 */ /* 0x003ea40000000800 */
[----:B--2---:R-:W-:-:S06]  /*0550*/  IMAD R6, R5, UR5, R0 ;  /* 0x0000000505067c24 */ /* 0x004fcc000f8e0200 */
[----:B------:R-:W-:Y:S01]  /*0560*/  BAR.SYNC.DEFER_BLOCKING 0x0 ;  /* 0x0000000000007b1d */ /* 0x000fe20000010000 */
[----:B---3--:R-:W-:-:S13]  /*0570*/  ISETP.GE.AND P0, PT, R6, UR6, PT ;  /* 0x0000000606007c0c */ /* 0x008fda000bf06270 */
[----:B------:R-:W-:Y:S05]  /*0580*/  @P0 EXIT ;  /* 0x000000000000094d */ /* 0x000fea0003800000 */
[----:B------:R-:W0:Y:S01]  /*0590*/  S2UR UR6, SR_CgaCtaId ;  /* 0x00000000000679c3 */ /* 0x000e220000008800 */
[----:B------:R-:W-:Y:S01]  /*05a0*/  UMOV UR5, 0x400 ;  /* 0x0000040000057882 */ /* 0x000fe20000000000 */
[----:B------:R-:W1:Y:S01]  /*05b0*/  LDCU UR7, c[0x0][0x398] ;  /* 0x00007300ff0777ac */ /* 0x000e620008000800 */
[----:B0-----:R-:W-:Y:S01]  /*05c0*/  ULEA UR5, UR6, UR5, 0x18 ;  /* 0x0000000506057291 */ /* 0x001fe2000f8ec0ff */
[----:B------:R-:W0:Y:S08]  /*05d0*/  LDCU UR6, c[0x0][0x370] ;  /* 0x00006e00ff0677ac */ /* 0x000e300008000800 */
[----:B------:R-:W2:Y:S04]  /*05e0*/  LDS.128 R24, [UR5+0x30] ;  /* 0x00003005ff187984 */ /* 0x000ea80008000c00 */
[----:B------:R-:W3:Y:S04]  /*05f0*/  LDS.128 R20, [UR5+0x40] ;  /* 0x00004005ff147984 */ /* 0x000ee80008000c00 */
[----:B------:R-:W4:Y:S01]  /*0600*/  LDS.128 R16, [UR5] ;  /* 0x00000005ff107984 */ /* 0x000f220008000c00 */
[----:B0-----:R-:W-:-:S03]  /*0610*/  IMAD R5, R5, UR6, RZ ;  /* 0x0000000605057c24 */ /* 0x001fc6000f8e02ff */
[----:B------:R-:W0:Y:S04]  /*0620*/  LDS.128 R12, [UR5+0x10] ;  /* 0x00001005ff0c7984 */ /* 0x000e280008000c00 */
[----:B------:R-:W0:Y:S01]  /*0630*/  LDS.128 R8, [UR5+0x20] ;  /* 0x00002005ff087984 */ /* 0x000e220008000c00 */
[----:B------:R-:W5:Y:S02]  /*0640*/  LDCU UR5, c[0x0][0x3b0] ;  /* 0x00007600ff0577ac */ /* 0x000f640008000800 */
[----:B-----5:R-:W-:-:S04]  /*0650*/  UISETP.LT.AND UP0, UPT, UR4, UR5, UPT ;  /* 0x000000050400728c */ /* 0x020fc8000bf01270 */
[----:B------:R-:W-:-:S04]  /*0660*/  USEL UR5, UR4, UR5, !UP0 ;  /* 0x0000000504057287 */ /* 0x000fc8000c000000 */
[----:B-123--:R-:W-:-:S12]  /*0670*/  UIADD3 UR5, UPT, UPT, -UR4, UR5, URZ ;  /* 0x0000000504057290 */ /* 0x00efd8000fffe1ff */
.L_x_58:
[----:B------:R-:W-:-:S09]  /*0680*/  UISETP.NE.AND UP0, UPT, UR5, URZ, UPT ;  /* 0x000000ff0500728c */ /* 0x000fd2000bf05270 */
[----:B0123-5:R-:W-:Y:S05]  /*0690*/  BRA.U !UP0, `(.L_x_38) ;  /* 0x00000011088c7547 */ /* 0x02ffea000b800000 */
[----:B------:R-:W1:Y:S08]  /*06a0*/  LDC.64 R2, c[0x0][0x380] ;  /* 0x0000e000ff027b82 */ /* 0x000e700000000a00 */
[----:B------:R-:W2:Y:S08]  /*06b0*/  LDC.64 R28, c[0x0][0x388] ;  /* 0x0000e200ff1c7b82 */ /* 0x000eb00000000a00 */
[----:B------:R-:W3:Y:S01]  /*06c0*/  LDC.64 R34, c[0x0][0x390] ;  /* 0x0000e400ff227b82 */ /* 0x000ee20000000a00 */
[----:B-1----:R-:W-:-:S05]  /*06d0*/  IMAD.WIDE R30, R6, 0x8, R2 ;  /* 0x00000008061e7825 */ /* 0x002fca00078e0202 */
[----:B------:R-:W4:Y:S01]  /*06e0*/  LDG.E.64.CONSTANT R40, desc[UR10][R30.64+0x8] ;  /* 0x0000080a1e287981 */ /* 0x000f22000c1e9b00 */
[----:B--2---:R-:W-:-:S06]  /*06f0*/  IMAD.WIDE R36, R6, 0x8, R28 ;  /* 0x0000000806247825 */ /* 0x004fcc00078e021c */
[----:B------:R-:W2:Y:S01]  /*0700*/  LDG.E.64.CONSTANT R36, desc[UR10][R36.64+0x8] ;  /* 0x0000080a24247981 */ /* 0x000ea2000c1e9b00 */
[----:B---3--:R-:W-:-:S05]  /*0710*/  IMAD.WIDE R38, R6, 0x4, R34 ;  /* 0x0000000406267825 */ /* 0x008fca00078e0222 */
[----:B------:R1:W5:Y:S01]  /*0720*/  LDG.E.CONSTANT R4, desc[UR10][R38.64+0x4] ;  /* 0x0000040a26047981 */ /* 0x000362000c1e9900 */
[----:B----4-:R-:W-:Y:S01]  /*0730*/  ISETP.GE.AND P0, PT, R16, 0x1, PT ;  /* 0x000000011000780c */ /* 0x010fe20003f06270 */
[----:B------:R-:W-:Y:S01]  /*0740*/  IMAD.MOV.U32 R7, RZ, RZ, 0x7fffffff ;  /* 0x7fffffffff077424 */ /* 0x000fe200078e00ff */
[----:B------:R-:W-:Y:S08]  /*0750*/  F2F.F64.F32 R32, R40 ;  /* 0x0000002800207310 */ /* 0x000ff00000201800 */
[----:B------:R-:W3:Y:S08]  /*0760*/  F2F.F64.F32 R40, R41 ;  /* 0x0000002900287310 */ /* 0x000ef00000201800 */
[----:B--2---:R-:W-:Y:S08]  /*0770*/  F2F.F64.F32 R42, R36 ;  /* 0x00000024002a7310 */ /* 0x004ff00000201800 */
[----:B------:R-:W2:Y:S01]  /*0780*/  F2F.F64.F32 R44, R37 ;  /* 0x00000025002c7310 */ /* 0x000ea20000201800 */
[----:B---3--:R-:W-:-:S02]  /*0790*/  DADD R32, R32, R40 ;  /* 0x0000000020207229 */ /* 0x008fc40000000028 */
[----:B--2---:R-:W-:Y:S01]  /*07a0*/  DADD R30, R42, R44 ;  /* 0x000000002a1e7229 */ /* 0x004fe2000000002c */
[----:B-1----:R-:W-:Y:S10]  /*07b0*/  @!P0 BRA `(.L_x_39) ;  /* 0x0000000000ec8947 */ /* 0x002ff40003800000 */
[----:B0-----:R-:W-:Y:S01]  /*07c0*/  FSETP.NEU.AND P0, PT, R8, RZ, PT ;  /* 0x000000ff0800720b */ /* 0x001fe20003f0d000 */
[----:B------:R-:W-:-:S12]  /*07d0*/  BSSY.RECONVERGENT B0, `(.L_x_39) ;  /* 0x0000039000007945 */ /* 0x000fd80003800200 */
[----:B------:R-:W-:-:S04]  /*07e0*/  @!P0 ISETP.GE.AND P1, PT, R6, R12, PT ;  /* 0x0000000c0600820c */ /* 0x000fc80003f26270 */
[----:B------:R-:W-:Y:S01]  /*07f0*/  @!P0 FSEL R7, RZ, +QNAN , P1 ;  /* 0x7fffffffff078808 */ /* 0x000fe20000800000 */
[----:B------:R-:W-:Y:S08]  /*0800*/  @!P0 BRA `(.L_x_40) ;  /* 0x0000000000d48947 */ /* 0x000ff00003800000 */
[----:B------:R-:W-:-:S13]  /*0810*/  ISETP.GE.AND P0, PT, R6, R12, PT ;  /* 0x0000000c0600720c */ /* 0x000fda0003f06270 */
[----:B------:R-:W-:Y:S05]  /*0820*/  @!P0 BRA `(.L_x_40) ;  /* 0x0000000000cc8947 */ /* 0x000fea0003800000 */
[----:B------:R-:W-:-:S04]  /*0830*/  IADD3 R0, PT, PT, -R16, 0x1, R6 ;  /* 0x0000000110007810 */ /* 0x000fc80007ffe106 */
[----:B------:R-:W-:-:S05]  /*0840*/  VIMNMX R37, PT, PT, RZ, R0, !PT ;  /* 0x00000000ff257248 */ /* 0x000fca0007fe0100 */
[----:B------:R-:W-:-:S06]  /*0850*/  IMAD.WIDE.U32 R34, R37, 0x4, R34 ;  /* 0x0000000425227825 */ /* 0x000fcc00078e0022 */
[----:B------:R-:W2:Y:S02]  /*0860*/  LDG.E.CONSTANT R35, desc[UR10][R34.64] ;  /* 0x0000000a22237981 */ /* 0x000ea4000c1e9900 */
[----:B--2--5:R-:W-:-:S13]  /*0870*/  ISETP.NE.AND P0, PT, R4, R35, PT ;  /* 0x000000230400720c */ /* 0x024fda0003f05270 */
[----:B------:R-:W-:Y:S05]  /*0880*/  @P0 BRA `(.L_x_40) ;  /* 0x0000000000b40947 */ /* 0x000fea0003800000 */
[----:B------:R-:W-:-:S06]  /*0890*/  IMAD.WIDE.U32 R2, R37, 0x8, R2 ;  /* 0x0000000825027825 */ /* 0x000fcc00078e0002 */
[----:B------:R-:W2:Y:S01]  /*08a0*/  LDG.E.64.CONSTANT R2, desc[UR10][R2.64] ;  /* 0x0000000a02027981 */ /* 0x000ea2000c1e9b00 */
[----:B------:R-:W-:-:S06]  /*08b0*/  IMAD.WIDE.U32 R28, R37, 0x8, R28 ;  /* 0x00000008251c7825 */ /* 0x000fcc00078e001c */
[----:B------:R-:W3:Y:S01]  /*08c0*/  LDG.E.64.CONSTANT R28, desc[UR10][R28.64] ;  /* 0x0000000a1c1c7981 */ /* 0x000ee2000c1e9b00 */
[----:B------:R-:W-:Y:S01]  /*08d0*/  IMAD.MOV.U32 R7, RZ, RZ, RZ ;  /* 0x000000ffff077224 */ /* 0x000fe200078e00ff */
[----:B--2---:R-:W-:Y:S08]  /*08e0*/  F2F.F64.F32 R34, R2 ;  /* 0x0000000200227310 */ /* 0x004ff00000201800 */
[----:B------:R-:W0:Y:S08]  /*08f0*/  F2F.F64.F32 R36, R3 ;  /* 0x0000000300247310 */ /* 0x000e300000201800 */
[----:B---3--:R-:W-:Y:S01]  /*0900*/  F2F.F64.F32 R38, R28 ;  /* 0x0000001c00267310 */ /* 0x008fe20000201800 */
[----:B0-----:R-:W-:-:S07]  /*0910*/  DADD R34, R34, R36 ;  /* 0x0000000022227229 */ /* 0x001fce0000000024 */
[----:B------:R-:W0:Y:S01]  /*0920*/  F2F.F64.F32 R40, R29 ;  /* 0x0000001d00287310 */ /* 0x000e220000201800 */
[----:B------:R-:W-:Y:S02]  /*0930*/  DADD R34, R32, -R34 ;  /* 0x0000000020227229 */ /* 0x000fe40000000822 */
[----:B0-----:R-:W-:-:S06]  /*0940*/  DADD R38, R38, R40 ;  /* 0x0000000026267229 */ /* 0x001fcc0000000028 */
[----:B------:R-:W-:Y:S02]  /*0950*/  DMUL R36, R24, R34 ;  /* 0x0000002218247228 */ /* 0x000fe40000000000 */
[----:B------:R-:W-:-:S06]  /*0960*/  DADD R34, R30, -R38 ;  /* 0x000000001e227229 */ /* 0x000fcc0000000826 */
[----:B------:R-:W-:-:S08]  /*0970*/  DMUL R36, R36, R36 ;  /* 0x0000002424247228 */ /* 0x000fd00000000000 */
[----:B------:R-:W-:-:S08]  /*0980*/  DFMA R34, R24, R34, -R36 ;  /* 0x000000221822722b */ /* 0x000fd00000000824 */
[----:B------:R-:W-:-:S14]  /*0990*/  DSETP.GT.AND P0, PT, R34, RZ, PT ;  /* 0x000000ff2200722a */ /* 0x000fdc0003f04000 */
[----:B------:R-:W-:Y:S05]  /*09a0*/  @!P0 BRA `(.L_x_40) ;  /* 0x00000000006c8947 */ /* 0x000fea0003800000 */
[----:B------:R-:W0:Y:S01]  /*09b0*/  MUFU.RSQ64H R41, R35 ;  /* 0x0000002300297308 */ /* 0x000e220000001c00 */
[----:B------:R-:W-:Y:S01]  /*09c0*/  VIADD R40, R35, 0xfcb00000 ;  /* 0xfcb0000023287836 */ /* 0x000fe20000000000 */
[----:B------:R-:W-:Y:S01]  /*09d0*/  BSSY.RECONVERGENT B1, `(.L_x_41) ;  /* 0x0000015000017945 */ /* 0x000fe20003800200 */
[----:B------:R-:W-:Y:S02]  /*09e0*/  IMAD.MOV.U32 R28, RZ, RZ, 0x0 ;  /* 0x00000000ff1c7424 */ /* 0x000fe400078e00ff */
[----:B------:R-:W-:Y:S01]  /*09f0*/  IMAD.MOV.U32 R29, RZ, RZ, 0x3fd80000 ;  /* 0x3fd80000ff1d7424 */ /* 0x000fe200078e00ff */
[----:B------:R-:W-:Y:S01]  /*0a00*/  ISETP.GE.U32.AND P0, PT, R40, 0x7ca00000, PT ;  /* 0x7ca000002800780c */ /* 0x000fe20003f06070 */
        /* <DEDUP_REMOVED lines=12> */
[----:B------:R-:W-:Y:S01]  /*0ad0*/  MOV R28, 0xb00 ;  /* 0x00000b00001c7802 */ /* 0x000fe20000000f00 */
[----:B------:R-:W-:-:S07]  /*0ae0*/  IMAD.MOV.U32 R7, RZ, RZ, R29 ;  /* 0x000000ffff077224 */ /* 0x000fce00078e001d */
[----:B------:R-:W-:Y:S05]  /*0af0*/  CALL.REL.NOINC `($__internal_3_$__cuda_sm20_dsqrt_rn_f64_mediumpath_v1) ;  /* 0x0000001000207944 */ /* 0x000fea0003c00000 */
[----:B------:R-:W-:Y:S02]  /*0b00*/  IMAD.MOV.U32 R38, RZ, RZ, R44 ;  /* 0x000000ffff267224 */ /* 0x000fe400078e002c */
[----:B------:R-:W-:-:S07]  /*0b10*/  IMAD.MOV.U32 R39, RZ, RZ, R45 ;  /* 0x000000ffff277224 */ /* 0x000fce00078e002d */
.L_x_42:
[----:B------:R-:W-:Y:S05]  /*0b20*/  BSYNC.RECONVERGENT B1 ;  /* 0x0000000000017941 */ /* 0x000fea0003800200 */
.L_x_41:
[----:B------:R-:W0:Y:S02]  /*0b30*/  F2F.F64.F32 R2, R8 ;  /* 0x0000000800027310 */ /* 0x000e240000201800 */
[----:B0-----:R-:W-:-:S06]  /*0b40*/  DMUL R2, R2, R38 ;  /* 0x0000002602027228 */ /* 0x001fcc0000000000 */
[----:B------:R0:W1:Y:S05]  /*0b50*/  F2F.F32.F64 R7, R2 ;  /* 0x0000000200077310 */ /* 0x00006a0000301000 */
.L_x_40:
[----:B------:R-:W-:Y:S05]  /*0b60*/  BSYNC.RECONVERGENT B0 ;  /* 0x0000000000007941 */ /* 0x000fea0003800200 */
.L_x_39:
[----:B0-----:R-:W0:Y:S01]  /*0b70*/  LDC R3, c[0x0][0x398] ;  /* 0x0000e600ff037b82 */ /* 0x001e220000000800 */
[----:B------:R-:W-:-:S07]  /*0b80*/  UISETP.NE.AND UP0, UPT, UR5, 0x1, UPT ;  /* 0x000000010500788c */ /* 0x000fce000bf05270 */
[----:B------:R-:W2:Y:S01]  /*0b90*/  LDC.64 R38, c[0x0][0x3b8] ;  /* 0x0000ee00ff267b82 */ /* 0x000ea20000000a00 */
[----:B0-----:R-:W-:-:S04]  /*0ba0*/  IMAD R3, R3, UR4, R6 ;  /* 0x0000000403037c24 */ /* 0x001fc8000f8e0206 */
[----:B--2---:R-:W-:-:S05]  /*0bb0*/  IMAD.WIDE R38, R3, 0x4, R38 ;  /* 0x0000000403267825 */ /* 0x004fca00078e0226 */
[----:B-1----:R1:W-:Y:S01]  /*0bc0*/  STG.E desc[UR10][R38.64], R7 ;  /* 0x0000000726007986 */ /* 0x0023e2000c10190a */
[----:B------:R-:W-:Y:S05]  /*0bd0*/  BRA.U !UP0, `(.L_x_38) ;  /* 0x0000000d083c7547 */ /* 0x000fea000b800000 */
[----:B------:R-:W-:Y:S02]  /*0be0*/  ISETP.GE.AND P0, PT, R17, 0x1, PT ;  /* 0x000000011100780c */ /* 0x000fe40003f06270 */
[----:B-1----:R-:W-:-:S11]  /*0bf0*/  MOV R7, 0x7fffffff ;  /* 0x7fffffff00077802 */ /* 0x002fd60000000f00 */
[----:B------:R-:W-:Y:S05]  /*0c00*/  @!P0 BRA `(.L_x_43) ;  /* 0x0000000000f48947 */ /* 0x000fea0003800000 */
[----:B------:R-:W-:Y:S01]  /*0c10*/  FSETP.NEU.AND P0, PT, R9, RZ, PT ;  /* 0x000000ff0900720b */ /* 0x000fe20003f0d000 */
[----:B------:R-:W-:-:S12]  /*0c20*/  BSSY.RECONVERGENT B0, `(.L_x_43) ;  /* 0x000003b000007945 */ /* 0x000fd80003800200 */
[----:B------:R-:W-:Y:S05]  /*0c30*/  @!P0 BRA `(.L_x_44) ;  /* 0x0000000000dc8947 */ /* 0x000fea0003800000 */
[----:B------:R-:W-:-:S13]  /*0c40*/  ISETP.GE.AND P0, PT, R6, R13, PT ;  /* 0x0000000d0600720c */ /* 0x000fda0003f06270 */
[----:B------:R-:W-:Y:S05]  /*0c50*/  @!P0 BRA `(.L_x_45) ;  /* 0x0000000000dc8947 */ /* 0x000fea0003800000 */
[----:B------:R-:W0:Y:S01]  /*0c60*/  LDC.64 R2, c[0x0][0x390] ;  /* 0x0000e400ff027b82 */ /* 0x000e220000000a00 */
[----:B------:R-:W-:-:S04]  /*0c70*/  IADD3 R0, PT, PT, R6, 0x1, -R17 ;  /* 0x0000000106007810 */ /* 0x000fc80007ffe811 */
[----:B------:R-:W-:-:S05]  /*0c80*/  VIMNMX R37, PT, PT, RZ, R0, !PT ;  /* 0x00000000ff257248 */ /* 0x000fca0007fe0100 */
[----:B0-----:R-:W-:-:S06]  /*0c90*/  IMAD.WIDE.U32 R2, R37, 0x4, R2 ;  /* 0x0000000425027825 */ /* 0x001fcc00078e0002 */
[----:B------:R-:W2:Y:S02]  /*0ca0*/  LDG.E.CONSTANT R3, desc[UR10][R2.64] ;  /* 0x0000000a02037981 */ /* 0x000ea4000c1e9900 */
[----:B--2--5:R-:W-:-:S13]  /*0cb0*/  ISETP.NE.AND P0, PT, R4, R3, PT ;  /* 0x000000030400720c */ /* 0x024fda0003f05270 */
[----:B------:R-:W-:Y:S05]  /*0cc0*/  @P0 BRA `(.L_x_45) ;  /* 0x0000000000c00947 */ /* 0x000fea0003800000 */
[----:B------:R-:W0:Y:S08]  /*0cd0*/  LDC.64 R28, c[0x0][0x380] ;  /* 0x0000e000ff1c7b82 */ /* 0x000e300000000a00 */
[----:B------:R-:W1:Y:S01]  /*0ce0*/  LDC.64 R34, c[0x0][0x388] ;  /* 0x0000e200ff227b82 */ /* 0x000e620000000a00 */
[----:B0-----:R-:W-:-:S06]  /*0cf0*/  IMAD.WIDE.U32 R28, R37, 0x8, R28 ;  /* 0x00000008251c7825 */ /* 0x001fcc00078e001c */
[----:B------:R-:W2:Y:S01]  /*0d00*/  LDG.E.64.CONSTANT R28, desc[UR10][R28.64] ;  /* 0x0000000a1c1c7981 */ /* 0x000ea2000c1e9b00 */
[----:B-1----:R-:W-:-:S05]  /*0d10*/  IMAD.WIDE.U32 R34, R37, 0x8, R34 ;  /* 0x0000000825227825 */ /* 0x002fca00078e0022 */
        /* <DEDUP_REMOVED lines=35> */
[----:B------:R-:W-:Y:S05]  /*0f50*/  CALL.REL.NOINC `($__internal_3_$__cuda_sm20_dsqrt_rn_f64_mediumpath_v1) ;  /* 0x0000000c00087944 */ /* 0x000fea0003c00000 */
.L_x_47:
[----:B------:R-:W-:Y:S05]  /*0f60*/  BSYNC.RECONVERGENT B1 ;  /* 0x0000000000017941 */ /* 0x000fea0003800200 */
.L_x_46:
[----:B------:R-:W0:Y:S02]  /*0f70*/  F2F.F64.F32 R2, R9 ;  /* 0x0000000900027310 */ /* 0x000e240000201800 */
[----:B0-----:R-:W-:-:S06]  /*0f80*/  DMUL R2, R2, R44 ;  /* 0x0000002c02027228 */ /* 0x001fcc0000000000 */
[----:B------:R0:W1:Y:S01]  /*0f90*/  F2F.F32.F64 R7, R2 ;  /* 0x0000000200077310 */ /* 0x0000620000301000 */
[----:B------:R-:W-:Y:S05]  /*0fa0*/  BRA `(.L_x_45) ;  /* 0x0000000000087947 */ /* 0x000fea0003800000 */
.L_x_44:
[----:B------:R-:W-:-:S04]  /*0fb0*/  ISETP.GE.AND P0, PT, R6, R13, PT ;  /* 0x0000000d0600720c */ /* 0x000fc80003f06270 */
[----:B------:R-:W-:-:S09]  /*0fc0*/  FSEL R7, RZ, +QNAN , P0 ;  /* 0x7fffffffff077808 */ /* 0x000fd20000000000 */
.L_x_45:
[----:B------:R-:W-:Y:S05]  /*0fd0*/  BSYNC.RECONVERGENT B0 ;  /* 0x0000000000007941 */ /* 0x000fea0003800200 */
.L_x_43:
[----:B0-----:R-:W0:Y:S01]  /*0fe0*/  LDC R3, c[0x0][0x398] ;  /* 0x0000e600ff037b82 */ /* 0x001e220000000800 */
[----:B------:R-:W-:Y:S01]  /*0ff0*/  UISETP.NE.AND UP0, UPT, UR5, 0x2, UPT ;  /* 0x000000020500788c */ /* 0x000fe2000bf05270 */
[----:B0-----:R-:W-:-:S05]  /*1000*/  IMAD.WIDE R38, R3, 0x4, R38 ;  /* 0x0000000403267825 */ /* 0x001fca00078e0226 */
[----:B-1----:R2:W-:Y:S03]  /*1010*/  STG.E desc[UR10][R38.64], R7 ;  /* 0x0000000726007986 */ /* 0x0025e6000c10190a */
[----:B------:R-:W-:Y:S05]  /*1020*/  BRA.U !UP0, `(.L_x_38) ;  /* 0x0000000908287547 */ /* 0x000fea000b800000 */
[----:B------:R-:W-:Y:S01]  /*1030*/  ISETP.GE.AND P0, PT, R18, 0x1, PT ;  /* 0x000000011200780c */ /* 0x000fe20003f06270 */
[----:B--2---:R-:W-:-:S12]  /*1040*/  IMAD.MOV.U32 R7, RZ, RZ, 0x7fffffff ;  /* 0x7fffffffff077424 */ /* 0x004fd800078e00ff */
        /* <DEDUP_REMOVED lines=34> */
[----:B------:R-:W-:Y:S01]  /*1270*/  IADD3 R40, PT, PT, R35, -0x3500000, RZ ;  /* 0xfcb0000023287810 */ /* 0x000fe20007ffe0ff */
[----:B------:R-:W-:Y:S01]  /*1280*/  IMAD.MOV.U32 R42, RZ, RZ, 0x0 ;  /* 0x00000000ff2a7424 */ /* 0x000fe200078e00ff */
[----:B------:R-:W-:Y:S01]  /*1290*/  BSSY.RECONVERGENT B1, `(.L_x_51) ;  /* 0x0000012000017945 */ /* 0x000fe20003800200 */
[----:B------:R-:W-:Y:S01]  /*12a0*/  IMAD.MOV.U32 R43, RZ, RZ, 0x3fd80000 ;  /* 0x3fd80000ff2b7424 */ /* 0x000fe200078e00ff */
[----:B------:R-:W-:Y:S02]  /*12b0*/  ISETP.GE.U32.AND P0, PT, R40, 0x7ca00000, PT ;  /* 0x7ca000002800780c */ /* 0x000fe40003f06070 */
        /* <DEDUP_REMOVED lines=14> */
[----:B------:R-:W-:Y:S05]  /*13a0*/  CALL.REL.NOINC `($__internal_3_$__cuda_sm20_dsqrt_rn_f64_mediumpath_v1) ;  /* 0x0000000400f47944 */ /* 0x000fea0003c00000 */
.L_x_52:
[----:B------:R-:W-:Y:S05]  /*13b0*/  BSYNC.RECONVERGENT B1 ;  /* 0x0000000000017941 */ /* 0x000fea0003800200 */
.L_x_51:
[----:B------:R-:W0:Y:S02]  /*13c0*/  F2F.F64.F32 R2, R10 ;  /* 0x0000000a00027310 */ /* 0x000e240000201800 */
[----:B0-----:R-:W-:-:S06]  /*13d0*/  DMUL R2, R2, R44 ;  /* 0x0000002c02027228 */ /* 0x001fcc0000000000 */
[----:B------:R0:W1:Y:S01]  /*13e0*/  F2F.F32.F64 R7, R2 ;  /* 0x0000000200077310 */ /* 0x0000620000301000 */
[----:B------:R-:W-:Y:S05]  /*13f0*/  BRA `(.L_x_50) ;  /* 0x0000000000087947 */ /* 0x000fea0003800000 */
.L_x_49:
[----:B------:R-:W-:-:S04]  /*1400*/  ISETP.GE.AND P0, PT, R6, R14, PT ;  /* 0x0000000e0600720c */ /* 0x000fc80003f06270 */
[----:B------:R-:W-:-:S09]  /*1410*/  FSEL R7, RZ, +QNAN , P0 ;  /* 0x7fffffffff077808 */ /* 0x000fd20000000000 */
.L_x_50:
[----:B------:R-:W-:Y:S05]  /*1420*/  BSYNC.RECONVERGENT B0 ;  /* 0x0000000000007941 */ /* 0x000fea0003800200 */
.L_x_48:
[----:B0-----:R-:W0:Y:S01]  /*1430*/  LDC R3, c[0x0][0x398] ;  /* 0x0000e600ff037b82 */ /* 0x001e220000000800 */
[----:B------:R-:W-:Y:S01]  /*1440*/  UISETP.NE.AND UP0, UPT, UR5, 0x3, UPT ;  /* 0x000000030500788c */ /* 0x000fe2000bf05270 */
[----:B0-----:R-:W-:-:S05]  /*1450*/  IMAD.WIDE R38, R3, 0x4, R38 ;  /* 0x0000000403267825 */ /* 0x001fca00078e0226 */
[----:B-1----:R3:W-:Y:S03]  /*1460*/  STG.E desc[UR10][R38.64], R7 ;  /* 0x0000000726007986 */ /* 0x0027e6000c10190a */
[----:B------:R-:W-:Y:S05]  /*1470*/  BRA.U !UP0, `(.L_x_38) ;  /* 0x0000000508147547 */ /* 0x000fea000b800000 */
[----:B------:R-:W-:Y:S01]  /*1480*/  ISETP.GE.AND P0, PT, R19, 0x1, PT ;  /* 0x000000011300780c */ /* 0x000fe20003f06270 */
[----:B---3--:R-:W-:-:S12]  /*1490*/  IMAD.MOV.U32 R7, RZ, RZ, 0x7fffffff ;  /* 0x7fffffffff077424 */ /* 0x008fd800078e00ff */
        /* <DEDUP_REMOVED lines=17> */
[----:B-1----:R-:W-:-:S06]  /*15b0*/  IMAD.WIDE.U32 R28, R35, 0x8, R28 ;  /* 0x00000008231c7825 */ /* 0x002fcc00078e001c */
        /* <DEDUP_REMOVED lines=17> */
[----:B------:R-:W-:Y:S01]  /*16d0*/  MOV R28, 0x0 ;  /* 0x00000000001c7802 */ /* 0x000fe20000000f00 */
[----:B------:R-:W-:Y:S01]  /*16e0*/  IMAD.MOV.U32 R29, RZ, RZ, 0x3fd80000 ;  /* 0x3fd80000ff1d7424 */ /* 0x000fe200078e00ff */
[----:B------:R-:W-:Y:S02]  /*16f0*/  BSSY.RECONVERGENT B1, `(.L_x_56) ;  /* 0x0000013000017945 */ /* 0x000fe40003800200 */
        /* <DEDUP_REMOVED lines=13> */
[----:B------:R-:W-:Y:S02]  /*17d0*/  MOV R7, R29 ;  /* 0x0000001d00077202 */ /* 0x000fe40000000f00 */
[----:B------:R-:W-:-:S07]  /*17e0*/  MOV R28, 0x1800 ;  /* 0x00001800001c7802 */ /* 0x000fce0000000f00 */
[----:B------:R-:W-:Y:S05]  /*17f0*/  CALL.REL.NOINC `($__internal_3_$__cuda_sm20_dsqrt_rn_f64_mediumpath_v1) ;  /* 0x0000000000e07944 */ /* 0x000fea0003c00000 */
[----:B------:R-:W-:Y:S02]  /*1800*/  IMAD.MOV.U32 R30, RZ, RZ, R44 ;  /* 0x000000ffff1e7224 */ /* 0x000fe400078e002c */
[----:B------:R-:W-:-:S07]  /*1810*/  IMAD.MOV.U32 R31, RZ, RZ, R45 ;  /* 0x000000ffff1f7224 */ /* 0x000fce00078e002d */
.L_x_57:
[----:B------:R-:W-:Y:S05]  /*1820*/  BSYNC.RECONVERGENT B1 ;  /* 0x0000000000017941 */ /* 0x000fea0003800200 */
.L_x_56:
[----:B------:R-:W0:Y:S02]  /*1830*/  F2F.F64.F32 R2, R11 ;  /* 0x0000000b00027310 */ /* 0x000e240000201800 */
[----:B0-----:R-:W-:-:S06]  /*1840*/  DMUL R2, R2, R30 ;  /* 0x0000001e02027228 */ /* 0x001fcc0000000000 */
[----:B------:R0:W1:Y:S01]  /*1850*/  F2F.F32.F64 R7, R2 ;  /* 0x0000000200077310 */ /* 0x0000620000301000 */
[----:B------:R-:W-:Y:S05]  /*1860*/  BRA `(.L_x_55) ;  /* 0x0000000000087947 */ /* 0x000fea0003800000 */
.L_x_54:
[----:B------:R-:W-:-:S04]  /*1870*/  ISETP.GE.AND P0, PT, R6, R15, PT ;  /* 0x0000000f0600720c */ /* 0x000fc80003f06270 */
[----:B------:R-:W-:-:S09]  /*1880*/  FSEL R7, RZ, +QNAN , P0 ;  /* 0x7fffffffff077808 */ /* 0x000fd20000000000 */
.L_x_55:
[----:B------:R-:W-:Y:S05]  /*1890*/  BSYNC.RECONVERGENT B0 ;  /* 0x0000000000007941 */ /* 0x000fea0003800200 */
.L_x_53:
[----:B0-----:R-:W0:Y:S02]  /*18a0*/  LDC R3, c[0x0][0x398] ;  /* 0x0000e600ff037b82 */ /* 0x001e240000000800 */
[----:B0-----:R-:W-:-:S05]  /*18b0*/  IMAD.WIDE R38, R3, 0x4, R38 ;  /* 0x0000000403267825 */ /* 0x001fca00078e0226 */
[----:B-1----:R0:W-:Y:S02]  /*18c0*/  STG.E desc[UR10][R38.64], R7 ;  /* 0x0000000726007986 */ /* 0x0021e4000c10190a */
.L_x_38:
[----:B------:R-:W-:-:S05]  /*18d0*/  IMAD.IADD R6, R5, 0x1, R6 ;  /* 0x0000000105067824 */ /* 0x000fca00078e0206 */
[----:B------:R-:W-:-:S13]  /*18e0*/  ISETP.GE.AND P0, PT, R6, UR7, PT ;  /* 0x0000000706007c0c */ /* 0x000fda000bf06270 */
[----:B------:R-:W-:Y:S05]  /*18f0*/  @!P0 BRA `(.L_x_58) ;  /* 0xffffffec00608947 */ /* 0x000fea000383ffff */
[----:B------:R-:W-:Y:S05]  /*1900*/  EXIT ;  /* 0x000000000000794d */ /* 0x000fea0003800000 */
        .weak           $__internal_2_$__cuda_sm20_dblrcp_rn_slowpath_v3
        .type           $__internal_2_$__cuda_sm20_dblrcp_rn_slowpath_v3,@function
        .size           $__internal_2_$__cuda_sm20_dblrcp_rn_slowpath_v3,($__internal_3_$__cuda_sm20_dsqrt_rn_f64_mediumpath_v1 - $__internal_2_$__cuda_sm20_dblrcp_rn_slowpath_v3)
$__internal_2_$__cuda_sm20_dblrcp_rn_slowpath_v3:
[----:B------:R-:W-:Y:S01]  /*1910*/  DSETP.GTU.AND P0, PT, |R4|, +INF , PT ;  /* 0x7ff000000400742a */ /* 0x000fe20003f0c200 */
[----:B------:R-:W-:-:S13]  /*1920*/  BSSY.RECONVERGENT B3, `(.L_x_59) ;  /* 0x0000023000037945 */ /* 0x000fda0003800200 */
[----:B------:R-:W-:Y:S05]  /*1930*/  @P0 BRA `(.L_x_60) ;  /* 0x00000000007c0947 */ /* 0x000fea0003800000 */
[----:B------:R-:W-:-:S05]  /*1940*/  LOP3.LUT R3, R5, 0x7fffffff, RZ, 0xc0, !PT ;  /* 0x7fffffff05037812 */ /* 0x000fca00078ec0ff */
[----:B------:R-:W-:-:S05]  /*1950*/  VIADD R6, R3, 0xffffffff ;  /* 0xffffffff03067836 */ /* 0x000fca0000000000 */
[----:B------:R-:W-:-:S13]  /*1960*/  ISETP.GE.U32.AND P0, PT, R6, 0x7fefffff, PT ;  /* 0x7fefffff0600780c */ /* 0x000fda0003f06070 */
[----:B------:R-:W-:Y:S02]  /*1970*/  @P0 LOP3.LUT R7, R5, 0x7ff00000, RZ, 0x3c, !PT ;  /* 0x7ff0000005070812 */ /* 0x000fe400078e3cff */
[----:B------:R-:W-:Y:S01]  /*1980*/  @P0 MOV R6, RZ ;  /* 0x000000ff00060202 */ /* 0x000fe20000000f00 */
[----:B------:R-:W-:Y:S06]  /*1990*/  @P0 BRA `(.L_x_61) ;  /* 0x00000000006c0947 */ /* 0x000fec0003800000 */
[----:B------:R-:W-:-:S13]  /*19a0*/  ISETP.GE.U32.AND P0, PT, R3, 0x1000001, PT ;  /* 0x010000010300780c */ /* 0x000fda0003f06070 */
[----:B------:R-:W-:Y:S05]  /*19b0*/  @!P0 BRA `(.L_x_62) ;  /* 0x0000000000348947 */ /* 0x000fea0003800000 */
[----:B------:R-:W-:Y:S02]  /*19c0*/  VIADD R7, R5, 0xc0200000 ;  /* 0xc020000005077836 */ /* 0x000fe40000000000 */
[----:B------:R-:W-:Y:S02]  /*19d0*/  IMAD.MOV.U32 R6, RZ, RZ, R4 ;  /* 0x000000ffff067224 */ /* 0x000fe400078e0004 */
[----:B------:R-:W0:Y:S04]  /*19e0*/  MUFU.RCP64H R9, R7 ;  /* 0x0000000700097308 */ /* 0x000e280000001800 */
        /* <DEDUP_REMOVED lines=10> */
.L_x_62:
        /* <DEDUP_REMOVED lines=10> */
.L_x_60:
[----:B------:R-:W-:Y:S01]  /*1b30*/  LOP3.LUT R7, R5, 0x80000, RZ, 0xfc, !PT ;  /* 0x0008000005077812 */ /* 0x000fe200078efcff */
[----:B------:R-:W-:-:S07]  /*1b40*/  IMAD.MOV.U32 R6, RZ, RZ, R4 ;  /* 0x000000ffff067224 */ /* 0x000fce00078e0004 */
.L_x_61:
[----:B------:R-:W-:Y:S05]  /*1b50*/  BSYNC.RECONVERGENT B3 ;  /* 0x0000000000037941 */ /* 0x000fea0003800200 */
.L_x_59:
[----:B------:R-:W-:-:S04]  /*1b60*/  MOV R3, 0x0 ;  /* 0x0000000000037802 */ /* 0x000fc80000000f00 */
[----:B------:R-:W-:Y:S05]  /*1b70*/  RET.REL.NODEC R2 `(stddev_batch_f32) ;  /* 0xffffffe402207950 */ /* 0x000fea0003c3ffff */
        .weak           $__internal_3_$__cuda_sm20_dsqrt_rn_f64_mediumpath_v1
        .type           $__internal_3_$__cuda_sm20_dsqrt_rn_f64_mediumpath_v1,@function
        .size           $__internal_3_$__cuda_sm20_dsqrt_rn_f64_mediumpath_v1,(.L_x_71 - $__internal_3_$__cuda_sm20_dsqrt_rn_f64_mediumpath_v1)
$__internal_3_$__cuda_sm20_dsqrt_rn_f64_mediumpath_v1:
[----:B------:R-:W-:Y:S01]  /*1b80*/  ISETP.GE.U32.AND P0, PT, R40, -0x3400000, PT ;  /* 0xfcc000002800780c */ /* 0x000fe20003f06070 */
[----:B------:R-:W-:Y:S01]  /*1b90*/  BSSY.RECONVERGENT B2, `(.L_x_63) ;  /* 0x0000025000027945 */ /* 0x000fe20003800200 */
[----:B------:R-:W-:Y:S02]  /*1ba0*/  IMAD.MOV.U32 R40, RZ, RZ, R0 ;  /* 0x000000ffff287224 */ /* 0x000fe400078e0000 */
[----:B------:R-:W-:-:S09]  /*1bb0*/  IMAD.MOV.U32 R41, RZ, RZ, R7 ;  /* 0x000000ffff297224 */ /* 0x000fd200078e0007 */
        /* <DEDUP_REMOVED lines=9> */
.L_x_64:
[----:B------:R-:W-:-:S14]  /*1c50*/  DSETP.NE.AND P0, PT, R34, RZ, PT ;  /* 0x000000ff2200722a */ /* 0x000fdc0003f05000 */
[----:B------:R-:W-:Y:S05]  /*1c60*/  @!P0 BRA `(.L_x_66) ;  /* 0x0000000000588947 */ /* 0x000fea0003800000 */
[----:B------:R-:W-:-:S13]  /*1c70*/  ISETP.GE.AND P0, PT, R35, RZ, PT ;  /* 0x000000ff2300720c */ /* 0x000fda0003f06270 */
[----:B------:R-:W-:Y:S01]  /*1c80*/  @!P0 IMAD.MOV.U32 R2, RZ, RZ, 0x0 ;  /* 0x00000000ff028424 */ /* 0x000fe200078e00ff */
[----:B------:R-:W-:Y:S01]  /*1c90*/  @!P0 MOV R3, 0xfff80000 ;  /* 0xfff8000000038802 */ /* 0x000fe20000000f00 */
[----:B------:R-:W-:Y:S06]  /*1ca0*/  @!P0 BRA `(.L_x_65) ;  /* 0x00000000004c8947 */ /* 0x000fec0003800000 */
[----:B------:R-:W-:-:S13]  /*1cb0*/  ISETP.GT.AND P0, PT, R35, 0x7fefffff, PT ;  /* 0x7fefffff2300780c */ /* 0x000fda0003f04270 */
[----:B------:R-:W-:Y:S05]  /*1cc0*/  @P0 BRA `(.L_x_66) ;  /* 0x0000000000400947 */ /* 0x000fea0003800000 */
[----:B------:R-:W-:Y:S01]  /*1cd0*/  DMUL R40, R34, 8.11296384146066816958e+31 ;  /* 0x4690000022287828 */ /* 0x000fe20000000000 */
[----:B------:R-:W-:Y:S02]  /*1ce0*/  IMAD.MOV.U32 R2, RZ, RZ, RZ ;  /* 0x000000ffff027224 */ /* 0x000fe400078e00ff */
[----:B------:R-:W-:Y:S02]  /*1cf0*/  IMAD.MOV.U32 R36, RZ, RZ, 0x0 ;  /* 0x00000000ff247424 */ /* 0x000fe400078e00ff */
[----:B------:R-:W-:Y:S01]  /*1d00*/  IMAD.MOV.U32 R37, RZ, RZ, 0x3fd80000 ;  /* 0x3fd80000ff257424 */ /* 0x000fe200078e00ff */
        /* <DEDUP_REMOVED lines=12> */
.L_x_66:
[----:B------:R-:W-:-:S11]  /*1dd0*/  DADD R2, R34, R34 ;  /* 0x0000000022027229 */ /* 0x000fd60000000022 */
.L_x_65:
[----:B------:R-:W-:Y:S05]  /*1de0*/  BSYNC.RECONVERGENT B2 ;  /* 0x0000000000027941 */ /* 0x000fea0003800200 */
.L_x_63:
[----:B------:R-:W-:Y:S02]  /*1df0*/  IMAD.MOV.U32 R29, RZ, RZ, 0x0 ;  /* 0x00000000ff1d7424 */ /* 0x000fe400078e00ff */
[----:B------:R-:W-:Y:S02]  /*1e00*/  IMAD.MOV.U32 R44, RZ, RZ, R2 ;  /* 0x000000ffff2c7224 */ /* 0x000fe400078e0002 */
[----:B------:R-:W-:Y:S01]  /*1e10*/  IMAD.MOV.U32 R45, RZ, RZ, R3 ;  /* 0x000000ffff2d7224 */ /* 0x000fe200078e0003 */
[----:B------:R-:W-:Y:S06]  /*1e20*/  RET.REL.NODEC R28 `(stddev_batch_f32) ;  /* 0xffffffe01c747950 */ /* 0x000fec0003c3ffff */
.L_x_67:
        /* <DEDUP_REMOVED lines=13> */
.L_x_71:


//--------------------- .nv.shared.reserved.0     --------------------------
	.section	.nv.shared.reserved.0,"aw",@nobits
	.weak		__nv_reservedSMEM_offset_0_alias
	.size		__nv_reservedSMEM_offset_0_alias, 0, 64
	.other		__nv_reservedSMEM_offset_0_alias,@"STO_CUDA_RESERVED_SHARED STV_DEFAULT"
__nv_reservedSMEM_offset_0_alias:
	.zero		0
	.zero		64


//--------------------- .nv.shared.stddev_batch_f32 --------------------------
	.section	.nv.shared.stddev_batch_f32,"aw",@nobits
	.sectionflags	@""
	.align	8
.nv.shared.stddev_batch_f32:
	.zero		1104


//--------------------- .nv.constant0.stddev_many_series_one_param_f32 --------------------------
	.section	.nv.constant0.stddev_many_series_one_param_f32,"a",@progbits
	.sectionflags	@""
	.align	4
.nv.constant0.stddev_many_series_one_param_f32:
	.zero		936


//--------------------- .nv.constant0.stddev_batch_f32 --------------------------
	.section	.nv.constant0.stddev_batch_f32,"a",@progbits
	.sectionflags	@""
	.align	4
.nv.constant0.stddev_batch_f32:
	.zero		960


//--------------------- SYMBOLS --------------------------

	.type		.nv.reservedSmem.offset0,@object
	.size		.nv.reservedSmem.offset0,0x4
	.type		.nv.reservedSmem.cap,@object
	.size		.nv.reservedSmem.cap,0x4
